//
// Generated by NVIDIA NVVM Compiler
//
// Compiler Build ID: CL-36424714
// Cuda compilation tools, release 13.0, V13.0.88
// Based on NVVM 20.0.0
//

.version 9.0
.target sm_100
.address_size 64

.global .align 1 .b8 _ZN34_INTERNAL_1ae48f95_4_k_cu_54b8237f4cuda3std3__45__cpo5beginE[1];
.global .align 1 .b8 _ZN34_INTERNAL_1ae48f95_4_k_cu_54b8237f4cuda3std3__45__cpo3endE[1];
.global .align 1 .b8 _ZN34_INTERNAL_1ae48f95_4_k_cu_54b8237f4cuda3std3__45__cpo6cbeginE[1];
.global .align 1 .b8 _ZN34_INTERNAL_1ae48f95_4_k_cu_54b8237f4cuda3std3__45__cpo4cendE[1];
.global .align 1 .b8 _ZN34_INTERNAL_1ae48f95_4_k_cu_54b8237f4cuda3std3__45__cpo6rbeginE[1];
.global .align 1 .b8 _ZN34_INTERNAL_1ae48f95_4_k_cu_54b8237f4cuda3std3__45__cpo4rendE[1];
.global .align 1 .b8 _ZN34_INTERNAL_1ae48f95_4_k_cu_54b8237f4cuda3std3__45__cpo7crbeginE[1];
.global .align 1 .b8 _ZN34_INTERNAL_1ae48f95_4_k_cu_54b8237f4cuda3std3__45__cpo5crendE[1];
.global .align 1 .b8 _ZN34_INTERNAL_1ae48f95_4_k_cu_54b8237f4cuda3std3__436_GLOBAL__N__1ae48f95_4_k_cu_54b8237f6ignoreE[1];
.global .align 1 .b8 _ZN34_INTERNAL_1ae48f95_4_k_cu_54b8237f4cuda3std3__419piecewise_constructE[1];
.global .align 1 .b8 _ZN34_INTERNAL_1ae48f95_4_k_cu_54b8237f4cuda3std3__48in_placeE[1];
.global .align 1 .b8 _ZN34_INTERNAL_1ae48f95_4_k_cu_54b8237f4cuda3std3__420unreachable_sentinelE[1];
.global .align 1 .b8 _ZN34_INTERNAL_1ae48f95_4_k_cu_54b8237f4cuda3std3__47nulloptE[1];
.global .align 1 .b8 _ZN34_INTERNAL_1ae48f95_4_k_cu_54b8237f4cuda3std3__48unexpectE[1];
.global .align 1 .b8 _ZN34_INTERNAL_1ae48f95_4_k_cu_54b8237f4cuda3std6ranges3__45__cpo4swapE[1];
.global .align 1 .b8 _ZN34_INTERNAL_1ae48f95_4_k_cu_54b8237f4cuda3std6ranges3__45__cpo9iter_moveE[1];
.global .align 1 .b8 _ZN34_INTERNAL_1ae48f95_4_k_cu_54b8237f4cuda3std6ranges3__45__cpo5beginE[1];
.global .align 1 .b8 _ZN34_INTERNAL_1ae48f95_4_k_cu_54b8237f4cuda3std6ranges3__45__cpo3endE[1];
.global .align 1 .b8 _ZN34_INTERNAL_1ae48f95_4_k_cu_54b8237f4cuda3std6ranges3__45__cpo6cbeginE[1];
.global .align 1 .b8 _ZN34_INTERNAL_1ae48f95_4_k_cu_54b8237f4cuda3std6ranges3__45__cpo4cendE[1];
.global .align 1 .b8 _ZN34_INTERNAL_1ae48f95_4_k_cu_54b8237f4cuda3std6ranges3__45__cpo7advanceE[1];
.global .align 1 .b8 _ZN34_INTERNAL_1ae48f95_4_k_cu_54b8237f4cuda3std6ranges3__45__cpo9iter_swapE[1];
.global .align 1 .b8 _ZN34_INTERNAL_1ae48f95_4_k_cu_54b8237f4cuda3std6ranges3__45__cpo4nextE[1];
.global .align 1 .b8 _ZN34_INTERNAL_1ae48f95_4_k_cu_54b8237f4cuda3std6ranges3__45__cpo4prevE[1];
.global .align 1 .b8 _ZN34_INTERNAL_1ae48f95_4_k_cu_54b8237f4cuda3std6ranges3__45__cpo4dataE[1];
.global .align 1 .b8 _ZN34_INTERNAL_1ae48f95_4_k_cu_54b8237f4cuda3std6ranges3__45__cpo5cdataE[1];
.global .align 1 .b8 _ZN34_INTERNAL_1ae48f95_4_k_cu_54b8237f4cuda3std6ranges3__45__cpo4sizeE[1];
.global .align 1 .b8 _ZN34_INTERNAL_1ae48f95_4_k_cu_54b8237f4cuda3std6ranges3__45__cpo5ssizeE[1];
.global .align 1 .b8 _ZN34_INTERNAL_1ae48f95_4_k_cu_54b8237f4cuda3std6ranges3__45__cpo8distanceE[1];
.global .align 1 .b8 _ZN34_INTERNAL_1ae48f95_4_k_cu_54b8237f6thrust24THRUST_300001_SM_1000_NS8cuda_cub3parE[1];
.global .align 1 .b8 _ZN34_INTERNAL_1ae48f95_4_k_cu_54b8237f6thrust24THRUST_300001_SM_1000_NS8cuda_cub10par_nosyncE[1];
.global .align 1 .b8 _ZN34_INTERNAL_1ae48f95_4_k_cu_54b8237f6thrust24THRUST_300001_SM_1000_NS6system6detail10sequential3seqE[1];
.global .align 1 .b8 _ZN34_INTERNAL_1ae48f95_4_k_cu_54b8237f6thrust24THRUST_300001_SM_1000_NS6system3cpp3parE[1];
.global .align 1 .b8 _ZN34_INTERNAL_1ae48f95_4_k_cu_54b8237f6thrust24THRUST_300001_SM_1000_NS12placeholders2_1E[1];
.global .align 1 .b8 _ZN34_INTERNAL_1ae48f95_4_k_cu_54b8237f6thrust24THRUST_300001_SM_1000_NS12placeholders2_2E[1];
.global .align 1 .b8 _ZN34_INTERNAL_1ae48f95_4_k_cu_54b8237f6thrust24THRUST_300001_SM_1000_NS12placeholders2_3E[1];
.global .align 1 .b8 _ZN34_INTERNAL_1ae48f95_4_k_cu_54b8237f6thrust24THRUST_300001_SM_1000_NS12placeholders2_4E[1];
.global .align 1 .b8 _ZN34_INTERNAL_1ae48f95_4_k_cu_54b8237f6thrust24THRUST_300001_SM_1000_NS12placeholders2_5E[1];
.global .align 1 .b8 _ZN34_INTERNAL_1ae48f95_4_k_cu_54b8237f6thrust24THRUST_300001_SM_1000_NS12placeholders2_6E[1];
.global .align 1 .b8 _ZN34_INTERNAL_1ae48f95_4_k_cu_54b8237f6thrust24THRUST_300001_SM_1000_NS12placeholders2_7E[1];
.global .align 1 .b8 _ZN34_INTERNAL_1ae48f95_4_k_cu_54b8237f6thrust24THRUST_300001_SM_1000_NS12placeholders2_8E[1];
.global .align 1 .b8 _ZN34_INTERNAL_1ae48f95_4_k_cu_54b8237f6thrust24THRUST_300001_SM_1000_NS12placeholders2_9E[1];
.global .align 1 .b8 _ZN34_INTERNAL_1ae48f95_4_k_cu_54b8237f6thrust24THRUST_300001_SM_1000_NS12placeholders3_10E[1];
.global .align 1 .b8 _ZN34_INTERNAL_1ae48f95_4_k_cu_54b8237f6thrust24THRUST_300001_SM_1000_NS3seqE[1];
.global .align 1 .b8 _ZN34_INTERNAL_1ae48f95_4_k_cu_54b8237f6thrust24THRUST_300001_SM_1000_NS6deviceE[1];

.func _Z9quickSortPiii(
	.param .b64 _Z9quickSortPiii_param_0,
	.param .b32 _Z9quickSortPiii_param_1,
	.param .b32 _Z9quickSortPiii_param_2
)
{
	.reg .pred 	%p<5>;
	.reg .b32 	%r<20>;
	.reg .b64 	%rd<11>;

	ld.param.u64 	%rd4, [_Z9quickSortPiii_param_0];
	ld.param.u32 	%r16, [_Z9quickSortPiii_param_1];
	ld.param.u32 	%r12, [_Z9quickSortPiii_param_2];
	cvta.to.global.u64 	%rd1, %rd4;
	setp.ge.s32 	%p1, %r16, %r12;
	@%p1 bra 	$L__BB0_7;
	mul.wide.s32 	%rd5, %r12, 4;
	add.s64 	%rd2, %rd1, %rd5;
$L__BB0_2:
	ld.global.u32 	%r2, [%rd2];
	add.s32 	%r19, %r16, -1;
	mov.u32 	%r17, %r16;
$L__BB0_3:
	mul.wide.s32 	%rd6, %r17, 4;
	add.s64 	%rd3, %rd1, %rd6;
	ld.global.u32 	%r6, [%rd3];
	setp.ge.s32 	%p2, %r6, %r2;
	@%p2 bra 	$L__BB0_5;
	add.s32 	%r7, %r19, 1;
	mul.wide.s32 	%rd7, %r19, 4;
	add.s64 	%rd8, %rd1, %rd7;
	ld.global.u32 	%r13, [%rd8+4];
	st.global.u32 	[%rd8+4], %r6;
	st.global.u32 	[%rd3], %r13;
	mov.u32 	%r19, %r7;
$L__BB0_5:
	add.s32 	%r17, %r17, 1;
	setp.lt.s32 	%p3, %r17, %r12;
	@%p3 bra 	$L__BB0_3;
	mul.wide.s32 	%rd9, %r19, 4;
	add.s64 	%rd10, %rd1, %rd9;
	ld.global.u32 	%r14, [%rd10+4];
	ld.global.u32 	%r15, [%rd2];
	st.global.u32 	[%rd10+4], %r15;
	st.global.u32 	[%rd2], %r14;
	{ // callseq 0, 0
	.param .b64 param0;
	st.param.b64 	[param0], %rd4;
	.param .b32 param1;
	st.param.b32 	[param1], %r16;
	.param .b32 param2;
	st.param.b32 	[param2], %r19;
	call.uni 
	_Z9quickSortPiii, 
	(
	param0, 
	param1, 
	param2
	);
	} // callseq 0
	add.s32 	%r16, %r19, 2;
	setp.lt.s32 	%p4, %r16, %r12;
	@%p4 bra 	$L__BB0_2;
$L__BB0_7:
	ret;

}
	// .globl	_Z8myKernelPiS_PA10_ii
.visible .entry _Z8myKernelPiS_PA10_ii(
	.param .u64 .ptr .align 1 _Z8myKernelPiS_PA10_ii_param_0,
	.param .u64 .ptr .align 1 _Z8myKernelPiS_PA10_ii_param_1,
	.param .u64 .ptr .align 1 _Z8myKernelPiS_PA10_ii_param_2,
	.param .u32 _Z8myKernelPiS_PA10_ii_param_3
)
{
	.reg .pred 	%p<56>;
	.reg .b32 	%r<167>;
	.reg .b64 	%rd<95>;

	ld.param.u64 	%rd6, [_Z8myKernelPiS_PA10_ii_param_0];
	ld.param.u64 	%rd7, [_Z8myKernelPiS_PA10_ii_param_1];
	ld.param.u64 	%rd5, [_Z8myKernelPiS_PA10_ii_param_2];
	ld.param.u32 	%r66, [_Z8myKernelPiS_PA10_ii_param_3];
	cvta.to.global.u64 	%rd1, %rd7;
	cvta.to.global.u64 	%rd2, %rd6;
	mov.u32 	%r67, %ctaid.x;
	mov.u32 	%r68, %ntid.x;
	mov.u32 	%r69, %tid.x;
	mad.lo.s32 	%r1, %r67, %r68, %r69;
	mul.lo.s32 	%r149, %r66, %r1;
	add.s32 	%r70, %r66, %r149;
	add.s32 	%r71, %r70, -1;
	setp.ge.s32 	%p1, %r149, %r71;
	@%p1 bra 	$L__BB1_87;
	and.b32  	%r72, %r66, 3;
	setp.eq.s32 	%p2, %r72, 1;
	mov.u32 	%r145, %r149;
	@%p2 bra 	$L__BB1_4;
	add.s32 	%r73, %r66, -1;
	and.b32  	%r74, %r73, 3;
	neg.s32 	%r143, %r74;
	mov.u32 	%r145, %r149;
$L__BB1_3:
	.pragma "nounroll";
	mul.wide.s32 	%rd8, %r145, 40;
	add.s64 	%rd9, %rd5, %rd8;
	{ // callseq 1, 0
	.param .b64 param0;
	st.param.b64 	[param0], %rd9;
	.param .b32 param1;
	st.param.b32 	[param1], 0;
	.param .b32 param2;
	st.param.b32 	[param2], 9;
	call.uni 
	_Z9quickSortPiii, 
	(
	param0, 
	param1, 
	param2
	);
	} // callseq 1
	add.s32 	%r145, %r145, 1;
	add.s32 	%r143, %r143, 1;
	setp.ne.s32 	%p3, %r143, 0;
	@%p3 bra 	$L__BB1_3;
$L__BB1_4:
	add.s32 	%r75, %r66, -2;
	setp.lt.u32 	%p4, %r75, 3;
	@%p4 bra 	$L__BB1_7;
	mad.lo.s32 	%r76, %r66, %r1, %r66;
	sub.s32 	%r146, %r145, %r76;
$L__BB1_6:
	mul.wide.s32 	%rd10, %r145, 40;
	add.s64 	%rd11, %rd5, %rd10;
	{ // callseq 2, 0
	.param .b64 param0;
	st.param.b64 	[param0], %rd11;
	.param .b32 param1;
	st.param.b32 	[param1], 0;
	.param .b32 param2;
	st.param.b32 	[param2], 9;
	call.uni 
	_Z9quickSortPiii, 
	(
	param0, 
	param1, 
	param2
	);
	} // callseq 2
	add.s64 	%rd12, %rd11, 40;
	{ // callseq 3, 0
	.param .b64 param0;
	st.param.b64 	[param0], %rd12;
	.param .b32 param1;
	st.param.b32 	[param1], 0;
	.param .b32 param2;
	st.param.b32 	[param2], 9;
	call.uni 
	_Z9quickSortPiii, 
	(
	param0, 
	param1, 
	param2
	);
	} // callseq 3
	add.s64 	%rd13, %rd11, 80;
	{ // callseq 4, 0
	.param .b64 param0;
	st.param.b64 	[param0], %rd13;
	.param .b32 param1;
	st.param.b32 	[param1], 0;
	.param .b32 param2;
	st.param.b32 	[param2], 9;
	call.uni 
	_Z9quickSortPiii, 
	(
	param0, 
	param1, 
	param2
	);
	} // callseq 4
	add.s64 	%rd14, %rd11, 120;
	{ // callseq 5, 0
	.param .b64 param0;
	st.param.b64 	[param0], %rd14;
	.param .b32 param1;
	st.param.b32 	[param1], 0;
	.param .b32 param2;
	st.param.b32 	[param2], 9;
	call.uni 
	_Z9quickSortPiii, 
	(
	param0, 
	param1, 
	param2
	);
	} // callseq 5
	add.s32 	%r145, %r145, 4;
	add.s32 	%r146, %r146, 4;
	setp.eq.s32 	%p5, %r146, -1;
	@%p5 bra 	$L__BB1_7;
	bra.uni 	$L__BB1_6;
$L__BB1_7:
	neg.s32 	%r148, %r66;
	cvta.to.global.u64 	%rd15, %rd5;
	add.s64 	%rd3, %rd15, 20;
$L__BB1_8:
	mul.wide.s32 	%rd16, %r149, 40;
	add.s64 	%rd4, %rd3, %rd16;
	ld.global.u32 	%r17, [%rd4+-20];
	setp.eq.s32 	%p6, %r17, -1;
	@%p6 bra 	$L__BB1_10;
	mul.wide.s32 	%rd17, %r17, 4;
	add.s64 	%rd18, %rd2, %rd17;
	atom.relaxed.global.cas.b32 	%r78, [%rd18], 0, 1;
	setp.ne.s32 	%p7, %r78, 0;
	mov.b32 	%r158, -1;
	mov.u32 	%r159, %r158;
	mov.u32 	%r160, %r158;
	mov.u32 	%r161, %r158;
	mov.u32 	%r162, %r158;
	mov.u32 	%r163, %r158;
	mov.u32 	%r164, %r158;
	mov.u32 	%r165, %r158;
	mov.u32 	%r166, %r158;
	@%p7 bra 	$L__BB1_68;
$L__BB1_10:
	ld.global.u32 	%r18, [%rd4+-16];
	setp.eq.s32 	%p8, %r18, %r17;
	mov.b32 	%r150, -1;
	@%p8 bra 	$L__BB1_12;
	mul.wide.s32 	%rd19, %r18, 4;
	add.s64 	%rd20, %rd2, %rd19;
	atom.relaxed.global.cas.b32 	%r81, [%rd20], 0, 1;
	setp.ne.s32 	%p9, %r81, 0;
	mov.b32 	%r159, -1;
	mov.u32 	%r150, %r18;
	mov.u32 	%r158, %r17;
	mov.u32 	%r160, %r159;
	mov.u32 	%r161, %r159;
	mov.u32 	%r162, %r159;
	mov.u32 	%r163, %r159;
	mov.u32 	%r164, %r159;
	mov.u32 	%r165, %r159;
	mov.u32 	%r166, %r159;
	@%p9 bra 	$L__BB1_68;
$L__BB1_12:
	ld.global.u32 	%r20, [%rd4+-12];
	setp.eq.s32 	%p10, %r20, %r18;
	mov.b32 	%r151, -1;
	@%p10 bra 	$L__BB1_14;
	mul.wide.s32 	%rd21, %r20, 4;
	add.s64 	%rd22, %rd2, %rd21;
	atom.relaxed.global.cas.b32 	%r84, [%rd22], 0, 1;
	setp.ne.s32 	%p11, %r84, 0;
	mov.b32 	%r160, -1;
	mov.u32 	%r151, %r20;
	mov.u32 	%r158, %r17;
	mov.u32 	%r159, %r150;
	mov.u32 	%r161, %r160;
	mov.u32 	%r162, %r160;
	mov.u32 	%r163, %r160;
	mov.u32 	%r164, %r160;
	mov.u32 	%r165, %r160;
	mov.u32 	%r166, %r160;
	@%p11 bra 	$L__BB1_68;
$L__BB1_14:
	ld.global.u32 	%r22, [%rd4+-8];
	setp.eq.s32 	%p12, %r22, %r20;
	mov.b32 	%r152, -1;
	@%p12 bra 	$L__BB1_16;
	mul.wide.s32 	%rd23, %r22, 4;
	add.s64 	%rd24, %rd2, %rd23;
	atom.relaxed.global.cas.b32 	%r87, [%rd24], 0, 1;
	setp.ne.s32 	%p13, %r87, 0;
	mov.b32 	%r161, -1;
	mov.u32 	%r152, %r22;
	mov.u32 	%r158, %r17;
	mov.u32 	%r159, %r150;
	mov.u32 	%r160, %r151;
	mov.u32 	%r162, %r161;
	mov.u32 	%r163, %r161;
	mov.u32 	%r164, %r161;
	mov.u32 	%r165, %r161;
	mov.u32 	%r166, %r161;
	@%p13 bra 	$L__BB1_68;
$L__BB1_16:
	ld.global.u32 	%r24, [%rd4+-4];
	setp.eq.s32 	%p14, %r24, %r22;
	mov.b32 	%r153, -1;
	@%p14 bra 	$L__BB1_18;
	mul.wide.s32 	%rd25, %r24, 4;
	add.s64 	%rd26, %rd2, %rd25;
	atom.relaxed.global.cas.b32 	%r90, [%rd26], 0, 1;
	setp.ne.s32 	%p15, %r90, 0;
	mov.b32 	%r162, -1;
	mov.u32 	%r153, %r24;
	mov.u32 	%r158, %r17;
	mov.u32 	%r159, %r150;
	mov.u32 	%r160, %r151;
	mov.u32 	%r161, %r152;
	mov.u32 	%r163, %r162;
	mov.u32 	%r164, %r162;
	mov.u32 	%r165, %r162;
	mov.u32 	%r166, %r162;
	@%p15 bra 	$L__BB1_68;
$L__BB1_18:
	ld.global.u32 	%r26, [%rd4];
	setp.eq.s32 	%p16, %r26, %r24;
	mov.b32 	%r154, -1;
	@%p16 bra 	$L__BB1_20;
	mul.wide.s32 	%rd27, %r26, 4;
	add.s64 	%rd28, %rd2, %rd27;
	atom.relaxed.global.cas.b32 	%r93, [%rd28], 0, 1;
	setp.ne.s32 	%p17, %r93, 0;
	mov.b32 	%r163, -1;
	mov.u32 	%r154, %r26;
	mov.u32 	%r158, %r17;
	mov.u32 	%r159, %r150;
	mov.u32 	%r160, %r151;
	mov.u32 	%r161, %r152;
	mov.u32 	%r162, %r153;
	mov.u32 	%r164, %r163;
	mov.u32 	%r165, %r163;
	mov.u32 	%r166, %r163;
	@%p17 bra 	$L__BB1_68;
$L__BB1_20:
	ld.global.u32 	%r28, [%rd4+4];
	setp.eq.s32 	%p18, %r28, %r26;
	mov.b32 	%r155, -1;
	@%p18 bra 	$L__BB1_22;
	mul.wide.s32 	%rd29, %r28, 4;
	add.s64 	%rd30, %rd2, %rd29;
	atom.relaxed.global.cas.b32 	%r96, [%rd30], 0, 1;
	setp.ne.s32 	%p19, %r96, 0;
	mov.b32 	%r164, -1;
	mov.u32 	%r155, %r28;
	mov.u32 	%r158, %r17;
	mov.u32 	%r159, %r150;
	mov.u32 	%r160, %r151;
	mov.u32 	%r161, %r152;
	mov.u32 	%r162, %r153;
	mov.u32 	%r163, %r154;
	mov.u32 	%r165, %r164;
	mov.u32 	%r166, %r164;
	@%p19 bra 	$L__BB1_68;
$L__BB1_22:
	ld.global.u32 	%r30, [%rd4+8];
	setp.eq.s32 	%p20, %r30, %r28;
	mov.b32 	%r156, -1;
	@%p20 bra 	$L__BB1_24;
	mul.wide.s32 	%rd31, %r30, 4;
	add.s64 	%rd32, %rd2, %rd31;
	atom.relaxed.global.cas.b32 	%r99, [%rd32], 0, 1;
	setp.ne.s32 	%p21, %r99, 0;
	mov.b32 	%r165, -1;
	mov.u32 	%r156, %r30;
	mov.u32 	%r158, %r17;
	mov.u32 	%r159, %r150;
	mov.u32 	%r160, %r151;
	mov.u32 	%r161, %r152;
	mov.u32 	%r162, %r153;
	mov.u32 	%r163, %r154;
	mov.u32 	%r164, %r155;
	mov.u32 	%r166, %r165;
	@%p21 bra 	$L__BB1_68;
$L__BB1_24:
	ld.global.u32 	%r32, [%rd4+12];
	setp.eq.s32 	%p22, %r32, %r30;
	mov.b32 	%r157, -1;
	@%p22 bra 	$L__BB1_26;
	mul.wide.s32 	%rd33, %r32, 4;
	add.s64 	%rd34, %rd2, %rd33;
	atom.relaxed.global.cas.b32 	%r102, [%rd34], 0, 1;
	setp.ne.s32 	%p23, %r102, 0;
	mov.b32 	%r166, -1;
	mov.u32 	%r157, %r32;
	mov.u32 	%r158, %r17;
	mov.u32 	%r159, %r150;
	mov.u32 	%r160, %r151;
	mov.u32 	%r161, %r152;
	mov.u32 	%r162, %r153;
	mov.u32 	%r163, %r154;
	mov.u32 	%r164, %r155;
	mov.u32 	%r165, %r156;
	@%p23 bra 	$L__BB1_68;
$L__BB1_26:
	ld.global.u32 	%r34, [%rd4+16];
	setp.eq.s32 	%p24, %r34, %r32;
	@%p24 bra 	$L__BB1_28;
	mul.wide.s32 	%rd35, %r34, 4;
	add.s64 	%rd36, %rd2, %rd35;
	atom.relaxed.global.cas.b32 	%r103, [%rd36], 0, 1;
	setp.ne.s32 	%p25, %r103, 0;
	mov.u32 	%r158, %r17;
	mov.u32 	%r159, %r150;
	mov.u32 	%r160, %r151;
	mov.u32 	%r161, %r152;
	mov.u32 	%r162, %r153;
	mov.u32 	%r163, %r154;
	mov.u32 	%r164, %r155;
	mov.u32 	%r165, %r156;
	mov.u32 	%r166, %r157;
	@%p25 bra 	$L__BB1_68;
$L__BB1_28:
	ld.global.u32 	%r35, [%rd4+-20];
	setp.eq.s32 	%p35, %r35, -1;
	@%p35 bra 	$L__BB1_30;
	mul.wide.s32 	%rd55, %r35, 4;
	add.s64 	%rd56, %rd1, %rd55;
	ld.global.u32 	%r113, [%rd56];
	add.s32 	%r114, %r113, 1;
	st.global.u32 	[%rd56], %r114;
$L__BB1_30:
	ld.global.u32 	%r36, [%rd4+-16];
	setp.eq.s32 	%p36, %r36, %r35;
	@%p36 bra 	$L__BB1_32;
	mul.wide.s32 	%rd57, %r36, 4;
	add.s64 	%rd58, %rd1, %rd57;
	ld.global.u32 	%r115, [%rd58];
	add.s32 	%r116, %r115, 1;
	st.global.u32 	[%rd58], %r116;
$L__BB1_32:
	ld.global.u32 	%r37, [%rd4+-12];
	setp.eq.s32 	%p37, %r37, %r36;
	@%p37 bra 	$L__BB1_34;
	mul.wide.s32 	%rd59, %r37, 4;
	add.s64 	%rd60, %rd1, %rd59;
	ld.global.u32 	%r117, [%rd60];
	add.s32 	%r118, %r117, 1;
	st.global.u32 	[%rd60], %r118;
$L__BB1_34:
	ld.global.u32 	%r38, [%rd4+-8];
	setp.eq.s32 	%p38, %r38, %r37;
	@%p38 bra 	$L__BB1_36;
	mul.wide.s32 	%rd61, %r38, 4;
	add.s64 	%rd62, %rd1, %rd61;
	ld.global.u32 	%r119, [%rd62];
	add.s32 	%r120, %r119, 1;
	st.global.u32 	[%rd62], %r120;
$L__BB1_36:
	ld.global.u32 	%r39, [%rd4+-4];
	setp.eq.s32 	%p39, %r39, %r38;
	@%p39 bra 	$L__BB1_38;
	mul.wide.s32 	%rd63, %r39, 4;
	add.s64 	%rd64, %rd1, %rd63;
	ld.global.u32 	%r121, [%rd64];
	add.s32 	%r122, %r121, 1;
	st.global.u32 	[%rd64], %r122;
$L__BB1_38:
	ld.global.u32 	%r40, [%rd4];
	setp.eq.s32 	%p40, %r40, %r39;
	@%p40 bra 	$L__BB1_40;
	mul.wide.s32 	%rd65, %r40, 4;
	add.s64 	%rd66, %rd1, %rd65;
	ld.global.u32 	%r123, [%rd66];
	add.s32 	%r124, %r123, 1;
	st.global.u32 	[%rd66], %r124;
$L__BB1_40:
	ld.global.u32 	%r41, [%rd4+4];
	setp.eq.s32 	%p41, %r41, %r40;
	@%p41 bra 	$L__BB1_42;
	mul.wide.s32 	%rd67, %r41, 4;
	add.s64 	%rd68, %rd1, %rd67;
	ld.global.u32 	%r125, [%rd68];
	add.s32 	%r126, %r125, 1;
	st.global.u32 	[%rd68], %r126;
$L__BB1_42:
	ld.global.u32 	%r42, [%rd4+8];
	setp.eq.s32 	%p42, %r42, %r41;
	@%p42 bra 	$L__BB1_44;
	mul.wide.s32 	%rd69, %r42, 4;
	add.s64 	%rd70, %rd1, %rd69;
	ld.global.u32 	%r127, [%rd70];
	add.s32 	%r128, %r127, 1;
	st.global.u32 	[%rd70], %r128;
$L__BB1_44:
	ld.global.u32 	%r43, [%rd4+12];
	setp.eq.s32 	%p43, %r43, %r42;
	@%p43 bra 	$L__BB1_46;
	mul.wide.s32 	%rd71, %r43, 4;
	add.s64 	%rd72, %rd1, %rd71;
	ld.global.u32 	%r129, [%rd72];
	add.s32 	%r130, %r129, 1;
	st.global.u32 	[%rd72], %r130;
$L__BB1_46:
	ld.global.u32 	%r44, [%rd4+16];
	setp.eq.s32 	%p44, %r44, %r43;
	@%p44 bra 	$L__BB1_48;
	mul.wide.s32 	%rd73, %r44, 4;
	add.s64 	%rd74, %rd1, %rd73;
	ld.global.u32 	%r131, [%rd74];
	add.s32 	%r132, %r131, 1;
	st.global.u32 	[%rd74], %r132;
$L__BB1_48:
	ld.global.u32 	%r45, [%rd4+-20];
	setp.eq.s32 	%p45, %r45, -1;
	@%p45 bra 	$L__BB1_50;
	mul.wide.s32 	%rd75, %r45, 4;
	add.s64 	%rd76, %rd2, %rd75;
	atom.global.exch.b32 	%r133, [%rd76], 0;
$L__BB1_50:
	ld.global.u32 	%r46, [%rd4+-16];
	setp.eq.s32 	%p46, %r46, %r45;
	@%p46 bra 	$L__BB1_52;
	mul.wide.s32 	%rd77, %r46, 4;
	add.s64 	%rd78, %rd2, %rd77;
	atom.global.exch.b32 	%r134, [%rd78], 0;
$L__BB1_52:
	ld.global.u32 	%r47, [%rd4+-12];
	setp.eq.s32 	%p47, %r47, %r46;
	@%p47 bra 	$L__BB1_54;
	mul.wide.s32 	%rd79, %r47, 4;
	add.s64 	%rd80, %rd2, %rd79;
	atom.global.exch.b32 	%r135, [%rd80], 0;
$L__BB1_54:
	ld.global.u32 	%r48, [%rd4+-8];
	setp.eq.s32 	%p48, %r48, %r47;
	@%p48 bra 	$L__BB1_56;
	mul.wide.s32 	%rd81, %r48, 4;
	add.s64 	%rd82, %rd2, %rd81;
	atom.global.exch.b32 	%r136, [%rd82], 0;
$L__BB1_56:
	ld.global.u32 	%r49, [%rd4+-4];
	setp.eq.s32 	%p49, %r49, %r48;
	@%p49 bra 	$L__BB1_58;
	mul.wide.s32 	%rd83, %r49, 4;
	add.s64 	%rd84, %rd2, %rd83;
	atom.global.exch.b32 	%r137, [%rd84], 0;
$L__BB1_58:
	ld.global.u32 	%r50, [%rd4];
	setp.eq.s32 	%p50, %r50, %r49;
	@%p50 bra 	$L__BB1_60;
	mul.wide.s32 	%rd85, %r50, 4;
	add.s64 	%rd86, %rd2, %rd85;
	atom.global.exch.b32 	%r138, [%rd86], 0;
$L__BB1_60:
	ld.global.u32 	%r51, [%rd4+4];
	setp.eq.s32 	%p51, %r51, %r50;
	@%p51 bra 	$L__BB1_62;
	mul.wide.s32 	%rd87, %r51, 4;
	add.s64 	%rd88, %rd2, %rd87;
	atom.global.exch.b32 	%r139, [%rd88], 0;
$L__BB1_62:
	ld.global.u32 	%r52, [%rd4+8];
	setp.eq.s32 	%p52, %r52, %r51;
	@%p52 bra 	$L__BB1_64;
	mul.wide.s32 	%rd89, %r52, 4;
	add.s64 	%rd90, %rd2, %rd89;
	atom.global.exch.b32 	%r140, [%rd90], 0;
$L__BB1_64:
	ld.global.u32 	%r53, [%rd4+12];
	setp.eq.s32 	%p53, %r53, %r52;
	@%p53 bra 	$L__BB1_66;
	mul.wide.s32 	%rd91, %r53, 4;
	add.s64 	%rd92, %rd2, %rd91;
	atom.global.exch.b32 	%r141, [%rd92], 0;
$L__BB1_66:
	ld.global.u32 	%r54, [%rd4+16];
	setp.eq.s32 	%p54, %r54, %r53;
	@%p54 bra 	$L__BB1_86;
	mul.wide.s32 	%rd93, %r54, 4;
	add.s64 	%rd94, %rd2, %rd93;
	atom.global.exch.b32 	%r142, [%rd94], 0;
	bra.uni 	$L__BB1_86;
$L__BB1_68:
	setp.eq.s32 	%p26, %r158, -1;
	@%p26 bra 	$L__BB1_70;
	mul.wide.s32 	%rd37, %r158, 4;
	add.s64 	%rd38, %rd2, %rd37;
	atom.global.exch.b32 	%r104, [%rd38], 0;
$L__BB1_70:
	setp.eq.s32 	%p27, %r159, -1;
	@%p27 bra 	$L__BB1_72;
	mul.wide.s32 	%rd39, %r159, 4;
	add.s64 	%rd40, %rd2, %rd39;
	atom.global.exch.b32 	%r105, [%rd40], 0;
$L__BB1_72:
	setp.eq.s32 	%p28, %r160, -1;
	@%p28 bra 	$L__BB1_74;
	mul.wide.s32 	%rd41, %r160, 4;
	add.s64 	%rd42, %rd2, %rd41;
	atom.global.exch.b32 	%r106, [%rd42], 0;
$L__BB1_74:
	setp.eq.s32 	%p29, %r161, -1;
	@%p29 bra 	$L__BB1_76;
	mul.wide.s32 	%rd43, %r161, 4;
	add.s64 	%rd44, %rd2, %rd43;
	atom.global.exch.b32 	%r107, [%rd44], 0;
$L__BB1_76:
	setp.eq.s32 	%p30, %r162, -1;
	@%p30 bra 	$L__BB1_78;
	mul.wide.s32 	%rd45, %r162, 4;
	add.s64 	%rd46, %rd2, %rd45;
	atom.global.exch.b32 	%r108, [%rd46], 0;
$L__BB1_78:
	setp.eq.s32 	%p31, %r163, -1;
	@%p31 bra 	$L__BB1_80;
	mul.wide.s32 	%rd47, %r163, 4;
	add.s64 	%rd48, %rd2, %rd47;
	atom.global.exch.b32 	%r109, [%rd48], 0;
$L__BB1_80:
	setp.eq.s32 	%p32, %r164, -1;
	@%p32 bra 	$L__BB1_82;
	mul.wide.s32 	%rd49, %r164, 4;
	add.s64 	%rd50, %rd2, %rd49;
	atom.global.exch.b32 	%r110, [%rd50], 0;
$L__BB1_82:
	setp.eq.s32 	%p33, %r165, -1;
	@%p33 bra 	$L__BB1_84;
	mul.wide.s32 	%rd51, %r165, 4;
	add.s64 	%rd52, %rd2, %rd51;
	atom.global.exch.b32 	%r111, [%rd52], 0;
$L__BB1_84:
	setp.eq.s32 	%p34, %r166, -1;
	@%p34 bra 	$L__BB1_86;
	mul.wide.s32 	%rd53, %r166, 4;
	add.s64 	%rd54, %rd2, %rd53;
	atom.global.exch.b32 	%r112, [%rd54], 0;
$L__BB1_86:
	add.s32 	%r149, %r149, 1;
	add.s32 	%r148, %r148, 1;
	setp.ne.s32 	%p55, %r148, -1;
	@%p55 bra 	$L__BB1_8;
$L__BB1_87:
	ret;

}
	// .globl	_ZN3cub18CUB_300001_SM_10006detail11EmptyKernelIvEEvv
.visible .entry _ZN3cub18CUB_300001_SM_10006detail11EmptyKernelIvEEvv()
{


	ret;

}


// ===== COMPILED SASS (sm_100) =====

	.target	sm_100

	.elftype	@"ET_EXEC"


//--------------------- .note.nv.tkinfo           --------------------------
	.section	.note.nv.tkinfo,"",@"SHT_NOTE"
	.sectionflags	@"SHF_NOTE_NV_TKINFO"
	.tkinfo
        /*0018*/ 	.word	0x00000002
        /*0030*/ 	.string	""
        /*0030*/ 	.string	"ptxas"
        /*0030*/ 	.string	"Cuda compilation tools, release 13.0, V13.0.88"
        /*0030*/ 	.string	"Build cuda_13.0.r13.0/compiler.36424714_0"
        /*0030*/ 	.string	"-arch sm_100 -m 64 "



//--------------------- .note.nv.cuinfo           --------------------------
	.section	.note.nv.cuinfo,"",@"SHT_NOTE"
	.sectionflags	@"SHF_NOTE_NV_CUINFO"
        /*0018*/ 	.short	0x0002
        /*001a*/ 	.short	0x0064
        /*001c*/ 	.short	0x0082
	.zero		2


//--------------------- .nv.info                  --------------------------
	.section	.nv.info,"",@"SHT_CUDA_INFO"
	.align	4


	//----- nvinfo : EIATTR_REGCOUNT
	.align		4
        /*0000*/ 	.byte	0x04, 0x2f
        /*0002*/ 	.short	(.L_46 - .L_45)
	.align		4
.L_45:
        /*0004*/ 	.word	index@(_Z8myKernelPiS_PA10_ii)
        /*0008*/ 	.word	0x00000020


	//----- nvinfo : EIATTR_FRAME_SIZE
	.align		4
.L_46:
        /*000c*/ 	.byte	0x04, 0x11
        /*000e*/ 	.short	(.L_48 - .L_47)
	.align		4
.L_47:
        /*0010*/ 	.word	index@($_Z8myKernelPiS_PA10_ii$_Z9quickSortPiii)
        /*0014*/ 	.word	0x00000000


	//----- nvinfo : EIATTR_FRAME_SIZE
	.align		4
.L_48:
        /*0018*/ 	.byte	0x04, 0x11
        /*001a*/ 	.short	(.L_50 - .L_49)
	.align		4
.L_49:
        /*001c*/ 	.word	index@(_Z8myKernelPiS_PA10_ii)
        /*0020*/ 	.word	0x00000000


	//----- nvinfo : EIATTR_REGCOUNT
	.align		4
.L_50:
        /*0024*/ 	.byte	0x04, 0x2f
        /*0026*/ 	.short	(.L_52 - .L_51)
	.align		4
.L_51:
        /*0028*/ 	.word	index@(_ZN3cub18CUB_300001_SM_10006detail11EmptyKernelIvEEvv)
        /*002c*/ 	.word	0x00000004


	//----- nvinfo : EIATTR_FRAME_SIZE
	.align		4
.L_52:
        /*0030*/ 	.byte	0x04, 0x11
        /*0032*/ 	.short	(.L_54 - .L_53)
	.align		4
.L_53:
        /*0034*/ 	.word	index@(_ZN3cub18CUB_300001_SM_10006detail11EmptyKernelIvEEvv)
        /*0038*/ 	.word	0x00000000


	//----- nvinfo : EIATTR_MIN_STACK_SIZE
	.align		4
.L_54:
        /*003c*/ 	.byte	0x04, 0x12
        /*003e*/ 	.short	(.L_56 - .L_55)
	.align		4
.L_55:
        /*0040*/ 	.word	index@(_ZN3cub18CUB_300001_SM_10006detail11EmptyKernelIvEEvv)
        /*0044*/ 	.word	0x00000000


	//----- nvinfo : EIATTR_MIN_STACK_SIZE
	.align		4
.L_56:
        /*0048*/ 	.byte	0x04, 0x12
        /*004a*/ 	.short	(.L_58 - .L_57)
	.align		4
.L_57:
        /*004c*/ 	.word	index@(_Z8myKernelPiS_PA10_ii)
        /*0050*/ 	.word	0x00000000
.L_58:


//--------------------- .nv.compat                --------------------------
	.section	.nv.compat,"",@"SHT_CUDA_COMPAT_INFO"
	.align	4
        /*0000*/ 	.byte	0x02, 0x09, 0x00, 0x00, 0x02, 0x02, 0x01, 0x00, 0x02, 0x05, 0x05, 0x00, 0x03, 0x07, 0x01, 0x01
        /*0010*/ 	.byte	0x02, 0x03, 0x00, 0x00, 0x02, 0x06, 0x01, 0x00, 0x04, 0x0b, 0x08, 0x00, 0x09, 0x00, 0x00, 0x00
        /*0020*/ 	.byte	0x00, 0x00, 0x00, 0x00


//--------------------- .nv.info._ZN3cub18CUB_300001_SM_10006detail11EmptyKernelIvEEvv --------------------------
	.section	.nv.info._ZN3cub18CUB_300001_SM_10006detail11EmptyKernelIvEEvv,"",@"SHT_CUDA_INFO"
	.sectionflags	@""
	.align	4


	//----- nvinfo : EIATTR_CUDA_API_VERSION
	.align		4
        /*0000*/ 	.byte	0x04, 0x37
        /*0002*/ 	.short	(.L_60 - .L_59)
.L_59:
        /*0004*/ 	.word	0x00000082


	//----- nvinfo : EIATTR_SPARSE_MMA_MASK
	.align		4
.L_60:
        /*0008*/ 	.byte	0x03, 0x50
        /*000a*/ 	.short	0x0000


	//----- nvinfo : EIATTR_MAXREG_COUNT
	.align		4
        /*000c*/ 	.byte	0x03, 0x1b
        /*000e*/ 	.short	0x00ff


	//----- nvinfo : EIATTR_MERCURY_ISA_VERSION
	.align		4
        /*0010*/ 	.byte	0x03, 0x5f
        /*0012*/ 	.short	0x0101


	//----- nvinfo : EIATTR_VRC_CTA_INIT_COUNT
	.align		4
        /*0014*/ 	.byte	0x02, 0x4a
	.zero		1
	.zero		1


	//----- nvinfo : EIATTR_EXIT_INSTR_OFFSETS
	.align		4
        /*0018*/ 	.byte	0x04, 0x1c
        /*001a*/ 	.short	(.L_62 - .L_61)


	//   ....[0]....
.L_61:
        /*001c*/ 	.word	0x00000010


	//----- nvinfo : EIATTR_SW_WAR
	.align		4
.L_62:
        /*0020*/ 	.byte	0x04, 0x36
        /*0022*/ 	.short	(.L_64 - .L_63)
.L_63:
        /*0024*/ 	.word	0x00000008
.L_64:


//--------------------- .nv.info._Z8myKernelPiS_PA10_ii --------------------------
	.section	.nv.info._Z8myKernelPiS_PA10_ii,"",@"SHT_CUDA_INFO"
	.sectionflags	@""
	.align	4


	//----- nvinfo : EIATTR_CUDA_API_VERSION
	.align		4
        /*0000*/ 	.byte	0x04, 0x37
        /*0002*/ 	.short	(.L_66 - .L_65)
.L_65:
        /*0004*/ 	.word	0x00000082


	//----- nvinfo : EIATTR_KPARAM_INFO
	.align		4
.L_66:
        /*0008*/ 	.byte	0x04, 0x17
        /*000a*/ 	.short	(.L_68 - .L_67)
.L_67:
        /*000c*/ 	.word	0x00000000
        /*0010*/ 	.short	0x0003
        /*0012*/ 	.short	0x0018
        /*0014*/ 	.byte	0x00, 0xf0, 0x11, 0x00


	//----- nvinfo : EIATTR_KPARAM_INFO
	.align		4
.L_68:
        /*0018*/ 	.byte	0x04, 0x17
        /*001a*/ 	.short	(.L_70 - .L_69)
.L_69:
        /*001c*/ 	.word	0x00000000
        /*0020*/ 	.short	0x0002
        /*0022*/ 	.short	0x0010
        /*0024*/ 	.byte	0x00, 0xf5, 0x21, 0x00


	//----- nvinfo : EIATTR_KPARAM_INFO
	.align		4
.L_70:
        /*0028*/ 	.byte	0x04, 0x17
        /*002a*/ 	.short	(.L_72 - .L_71)
.L_71:
        /*002c*/ 	.word	0x00000000
        /*0030*/ 	.short	0x0001
        /*0032*/ 	.short	0x0008
        /*0034*/ 	.byte	0x00, 0xf5, 0x21, 0x00


	//----- nvinfo : EIATTR_KPARAM_INFO
	.align		4
.L_72:
        /*0038*/ 	.byte	0x04, 0x17
        /*003a*/ 	.short	(.L_74 - .L_73)
.L_73:
        /*003c*/ 	.word	0x00000000
        /*0040*/ 	.short	0x0000
        /*0042*/ 	.short	0x0000
        /*0044*/ 	.byte	0x00, 0xf5, 0x21, 0x00


	//----- nvinfo : EIATTR_SPARSE_MMA_MASK
	.align		4
.L_74:
        /*0048*/ 	.byte	0x03, 0x50
        /*004a*/ 	.short	0x0000


	//----- nvinfo : EIATTR_MAXREG_COUNT
	.align		4
        /*004c*/ 	.byte	0x03, 0x1b
        /*004e*/ 	.short	0x00ff


	//----- nvinfo : EIATTR_MERCURY_ISA_VERSION
	.align		4
        /*0050*/ 	.byte	0x03, 0x5f
        /*0052*/ 	.short	0x0101


	//----- nvinfo : EIATTR_VRC_CTA_INIT_COUNT
	.align		4
        /*0054*/ 	.byte	0x02, 0x4a
	.zero		1
	.zero		1


	//----- nvinfo : EIATTR_EXIT_INSTR_OFFSETS
	.align		4
        /*0058*/ 	.byte	0x04, 0x1c
        /*005a*/ 	.short	(.L_76 - .L_75)


	//   ....[0]....
.L_75:
        /*005c*/ 	.word	0x00000090


	//   ....[1]....
        /*0060*/ 	.word	0x00001ee0


	//----- nvinfo : EIATTR_CRS_STACK_SIZE
	.align		4
.L_76:
        /*0064*/ 	.byte	0x04, 0x1e
        /*0066*/ 	.short	(.L_78 - .L_77)
.L_77:
        /*0068*/ 	.word	0x00000000


	//----- nvinfo : EIATTR_CBANK_PARAM_SIZE
	.align		4
.L_78:
        /*006c*/ 	.byte	0x03, 0x19
        /*006e*/ 	.short	0x001c


	//----- nvinfo : EIATTR_PARAM_CBANK
	.align		4
        /*0070*/ 	.byte	0x04, 0x0a
        /*0072*/ 	.short	(.L_80 - .L_79)
	.align		4
.L_79:
        /*0074*/ 	.word	index@(.nv.constant0._Z8myKernelPiS_PA10_ii)
        /*0078*/ 	.short	0x0380
        /*007a*/ 	.short	0x001c


	//----- nvinfo : EIATTR_SW_WAR
	.align		4
.L_80:
        /*007c*/ 	.byte	0x04, 0x36
        /*007e*/ 	.short	(.L_82 - .L_81)
.L_81:
        /*0080*/ 	.word	0x00000008
.L_82:


//--------------------- .nv.callgraph             --------------------------
	.section	.nv.callgraph,"",@"SHT_CUDA_CALLGRAPH"
	.align	4
	.sectionentsize	8
	.align		4
        /*0000*/ 	.word	0x00000000
	.align		4
        /*0004*/ 	.word	0xffffffff
	.align		4
        /*0008*/ 	.word	0x00000000
	.align		4
        /*000c*/ 	.word	0xfffffffe
	.align		4
        /*0010*/ 	.word	0x00000000
	.align		4
        /*0014*/ 	.word	0xfffffffd
	.align		4
        /*0018*/ 	.word	0x00000000
	.align		4
        /*001c*/ 	.word	0xfffffffc


//--------------------- .nv.constant4             --------------------------
	.section	.nv.constant4,"a",@progbits
	.align	8
	.align		8
.nv.constant4:
        /*0000*/ 	.dword	_ZN34_INTERNAL_1ae48f95_4_k_cu_54b8237f4cuda3std3__45__cpo5beginE
	.align		8
        /*0008*/ 	.dword	_ZN34_INTERNAL_1ae48f95_4_k_cu_54b8237f4cuda3std3__45__cpo3endE
	.align		8
        /*0010*/ 	.dword	_ZN34_INTERNAL_1ae48f95_4_k_cu_54b8237f4cuda3std3__45__cpo6cbeginE
	.align		8
        /*0018*/ 	.dword	_ZN34_INTERNAL_1ae48f95_4_k_cu_54b8237f4cuda3std3__45__cpo4cendE
	.align		8
        /*0020*/ 	.dword	_ZN34_INTERNAL_1ae48f95_4_k_cu_54b8237f4cuda3std3__45__cpo6rbeginE
	.align		8
        /*0028*/ 	.dword	_ZN34_INTERNAL_1ae48f95_4_k_cu_54b8237f4cuda3std3__45__cpo4rendE
	.align		8
        /*0030*/ 	.dword	_ZN34_INTERNAL_1ae48f95_4_k_cu_54b8237f4cuda3std3__45__cpo7crbeginE
	.align		8
        /*0038*/ 	.dword	_ZN34_INTERNAL_1ae48f95_4_k_cu_54b8237f4cuda3std3__45__cpo5crendE
	.align		8
        /*0040*/ 	.dword	_ZN34_INTERNAL_1ae48f95_4_k_cu_54b8237f4cuda3std3__436_GLOBAL__N__1ae48f95_4_k_cu_54b8237f6ignoreE
	.align		8
        /*0048*/ 	.dword	_ZN34_INTERNAL_1ae48f95_4_k_cu_54b8237f4cuda3std3__419piecewise_constructE
	.align		8
        /*0050*/ 	.dword	_ZN34_INTERNAL_1ae48f95_4_k_cu_54b8237f4cuda3std3__48in_placeE
	.align		8
        /*0058*/ 	.dword	_ZN34_INTERNAL_1ae48f95_4_k_cu_54b8237f4cuda3std3__420unreachable_sentinelE
	.align		8
        /*0060*/ 	.dword	_ZN34_INTERNAL_1ae48f95_4_k_cu_54b8237f4cuda3std3__47nulloptE
	.align		8
        /*0068*/ 	.dword	_ZN34_INTERNAL_1ae48f95_4_k_cu_54b8237f4cuda3std3__48unexpectE
	.align		8
        /*0070*/ 	.dword	_ZN34_INTERNAL_1ae48f95_4_k_cu_54b8237f4cuda3std6ranges3__45__cpo4swapE
	.align		8
        /*0078*/ 	.dword	_ZN34_INTERNAL_1ae48f95_4_k_cu_54b8237f4cuda3std6ranges3__45__cpo9iter_moveE
	.align		8
        /*0080*/ 	.dword	_ZN34_INTERNAL_1ae48f95_4_k_cu_54b8237f4cuda3std6ranges3__45__cpo5beginE
	.align		8
        /*0088*/ 	.dword	_ZN34_INTERNAL_1ae48f95_4_k_cu_54b8237f4cuda3std6ranges3__45__cpo3endE
	.align		8
        /*0090*/ 	.dword	_ZN34_INTERNAL_1ae48f95_4_k_cu_54b8237f4cuda3std6ranges3__45__cpo6cbeginE
	.align		8
        /*0098*/ 	.dword	_ZN34_INTERNAL_1ae48f95_4_k_cu_54b8237f4cuda3std6ranges3__45__cpo4cendE
	.align		8
        /*00a0*/ 	.dword	_ZN34_INTERNAL_1ae48f95_4_k_cu_54b8237f4cuda3std6ranges3__45__cpo7advanceE
	.align		8
        /*00a8*/ 	.dword	_ZN34_INTERNAL_1ae48f95_4_k_cu_54b8237f4cuda3std6ranges3__45__cpo9iter_swapE
	.align		8
        /*00b0*/ 	.dword	_ZN34_INTERNAL_1ae48f95_4_k_cu_54b8237f4cuda3std6ranges3__45__cpo4nextE
	.align		8
        /*00b8*/ 	.dword	_ZN34_INTERNAL_1ae48f95_4_k_cu_54b8237f4cuda3std6ranges3__45__cpo4prevE
	.align		8
        /*00c0*/ 	.dword	_ZN34_INTERNAL_1ae48f95_4_k_cu_54b8237f4cuda3std6ranges3__45__cpo4dataE
	.align		8
        /*00c8*/ 	.dword	_ZN34_INTERNAL_1ae48f95_4_k_cu_54b8237f4cuda3std6ranges3__45__cpo5cdataE
	.align		8
        /*00d0*/ 	.dword	_ZN34_INTERNAL_1ae48f95_4_k_cu_54b8237f4cuda3std6ranges3__45__cpo4sizeE
	.align		8
        /*00d8*/ 	.dword	_ZN34_INTERNAL_1ae48f95_4_k_cu_54b8237f4cuda3std6ranges3__45__cpo5ssizeE
	.align		8
        /*00e0*/ 	.dword	_ZN34_INTERNAL_1ae48f95_4_k_cu_54b8237f4cuda3std6ranges3__45__cpo8distanceE
	.align		8
        /*00e8*/ 	.dword	_ZN34_INTERNAL_1ae48f95_4_k_cu_54b8237f6thrust24THRUST_300001_SM_1000_NS8cuda_cub3parE
	.align		8
        /*00f0*/ 	.dword	_ZN34_INTERNAL_1ae48f95_4_k_cu_54b8237f6thrust24THRUST_300001_SM_1000_NS8cuda_cub10par_nosyncE
	.align		8
        /*00f8*/ 	.dword	_ZN34_INTERNAL_1ae48f95_4_k_cu_54b8237f6thrust24THRUST_300001_SM_1000_NS6system6detail10sequential3seqE
	.align		8
        /*0100*/ 	.dword	_ZN34_INTERNAL_1ae48f95_4_k_cu_54b8237f6thrust24THRUST_300001_SM_1000_NS6system3cpp3parE
	.align		8
        /*0108*/ 	.dword	_ZN34_INTERNAL_1ae48f95_4_k_cu_54b8237f6thrust24THRUST_300001_SM_1000_NS12placeholders2_1E
	.align		8
        /*0110*/ 	.dword	_ZN34_INTERNAL_1ae48f95_4_k_cu_54b8237f6thrust24THRUST_300001_SM_1000_NS12placeholders2_2E
	.align		8
        /*0118*/ 	.dword	_ZN34_INTERNAL_1ae48f95_4_k_cu_54b8237f6thrust24THRUST_300001_SM_1000_NS12placeholders2_3E
	.align		8
        /*0120*/ 	.dword	_ZN34_INTERNAL_1ae48f95_4_k_cu_54b8237f6thrust24THRUST_300001_SM_1000_NS12placeholders2_4E
	.align		8
        /*0128*/ 	.dword	_ZN34_INTERNAL_1ae48f95_4_k_cu_54b8237f6thrust24THRUST_300001_SM_1000_NS12placeholders2_5E
	.align		8
        /*0130*/ 	.dword	_ZN34_INTERNAL_1ae48f95_4_k_cu_54b8237f6thrust24THRUST_300001_SM_1000_NS12placeholders2_6E
	.align		8
        /*0138*/ 	.dword	_ZN34_INTERNAL_1ae48f95_4_k_cu_54b8237f6thrust24THRUST_300001_SM_1000_NS12placeholders2_7E
	.align		8
        /*0140*/ 	.dword	_ZN34_INTERNAL_1ae48f95_4_k_cu_54b8237f6thrust24THRUST_300001_SM_1000_NS12placeholders2_8E
	.align		8
        /*0148*/ 	.dword	_ZN34_INTERNAL_1ae48f95_4_k_cu_54b8237f6thrust24THRUST_300001_SM_1000_NS12placeholders2_9E
	.align		8
        /*0150*/ 	.dword	_ZN34_INTERNAL_1ae48f95_4_k_cu_54b8237f6thrust24THRUST_300001_SM_1000_NS12placeholders3_10E
	.align		8
        /*0158*/ 	.dword	_ZN34_INTERNAL_1ae48f95_4_k_cu_54b8237f6thrust24THRUST_300001_SM_1000_NS3seqE
	.align		8
        /*0160*/ 	.dword	_ZN34_INTERNAL_1ae48f95_4_k_cu_54b8237f6thrust24THRUST_300001_SM_1000_NS6deviceE


//--------------------- .text._ZN3cub18CUB_300001_SM_10006detail11EmptyKernelIvEEvv --------------------------
	.section	.text._ZN3cub18CUB_300001_SM_10006detail11EmptyKernelIvEEvv,"ax",@progbits
	.align	128
        .global         _ZN3cub18CUB_300001_SM_10006detail11EmptyKernelIvEEvv
        .type           _ZN3cub18CUB_300001_SM_10006detail11EmptyKernelIvEEvv,@function
        .size           _ZN3cub18CUB_300001_SM_10006detail11EmptyKernelIvEEvv,(.L_x_72 - _ZN3cub18CUB_300001_SM_10006detail11EmptyKernelIvEEvv)
        .other          _ZN3cub18CUB_300001_SM_10006detail11EmptyKernelIvEEvv,@"STO_CUDA_ENTRY STV_DEFAULT"
_ZN3cub18CUB_300001_SM_10006detail11EmptyKernelIvEEvv:
.text._ZN3cub18CUB_300001_SM_10006detail11EmptyKernelIvEEvv:
[----:B------:R-:W-:Y:S01]  /*0000*/  LDC R1, c[0x0][0x37c] ;  /* 0x0000df00ff017b82 */ /* 0x000fe20000000800 */
[----:B------:R-:W-:Y:S05]  /*0010*/  EXIT ;  /* 0x000000000000794d */ /* 0x000fea0003800000 */
.L_x_0:
[----:B------:R-:W-:-:S00]  /*0020*/  BRA `(.L_x_0) ;  /* 0xfffffffc00fc7947 */ /* 0x000fc0000383ffff */
[----:B------:R-:W-:-:S00]  /*0030*/  NOP ;  /* 0x0000000000007918 */ /* 0x000fc00000000000 */
        /* <DEDUP_REMOVED lines=12> */
.L_x_72:


//--------------------- .text._Z8myKernelPiS_PA10_ii --------------------------
	.section	.text._Z8myKernelPiS_PA10_ii,"ax",@progbits
	.align	128
        .global         _Z8myKernelPiS_PA10_ii
        .type           _Z8myKernelPiS_PA10_ii,@function
        .size           _Z8myKernelPiS_PA10_ii,(.L_x_71 - _Z8myKernelPiS_PA10_ii)
        .other          _Z8myKernelPiS_PA10_ii,@"STO_CUDA_ENTRY STV_DEFAULT"
_Z8myKernelPiS_PA10_ii:
.text._Z8myKernelPiS_PA10_ii:
[----:B------:R-:W0:Y:S01]  /*0000*/  LDC R1, c[0x0][0x37c] ;  /* 0x0000df00ff017b82 */ /* 0x000e220000000800 */
[----:B------:R-:W1:Y:S07]  /*0010*/  S2R R3, SR_TID.X ;  /* 0x0000000000037919 */ /* 0x000e6e0000002100 */
[----:B------:R-:W1:Y:S08]  /*0020*/  S2UR UR4, SR_CTAID.X ;  /* 0x00000000000479c3 */ /* 0x000e700000002500 */
[----:B------:R-:W1:Y:S08]  /*0030*/  LDC R2, c[0x0][0x360] ;  /* 0x0000d800ff027b82 */ /* 0x000e700000000800 */
[----:B------:R-:W2:Y:S01]  /*0040*/  LDC R4, c[0x0][0x398] ;  /* 0x0000e600ff047b82 */ /* 0x000ea20000000800 */
[----:B-1----:R-:W-:-:S04]  /*0050*/  IMAD R2, R2, UR4, R3 ;  /* 0x0000000402027c24 */ /* 0x002fc8000f8e0203 */
[----:B--2---:R-:W-:-:S05]  /*0060*/  IMAD R17, R2, R4, RZ ;  /* 0x0000000402117224 */ /* 0x004fca00078e02ff */
[----:B------:R-:W-:-:S04]  /*0070*/  IADD3 R0, PT, PT, R17, -0x1, R4 ;  /* 0xffffffff11007810 */ /* 0x000fc80007ffe004 */
[----:B------:R-:W-:-:S13]  /*0080*/  ISETP.GE.AND P0, PT, R17, R0, PT ;  /* 0x000000001100720c */ /* 0x000fda0003f06270 */
[----:B0-----:R-:W-:Y:S05]  /*0090*/  @P0 EXIT ;  /* 0x000000000000094d */ /* 0x001fea0003800000 */
[----:B------:R-:W-:Y:S01]  /*00a0*/  LOP3.LUT R0, R4, 0x3, RZ, 0xc0, !PT ;  /* 0x0000000304007812 */ /* 0x000fe200078ec0ff */
[----:B------:R-:W0:Y:S01]  /*00b0*/  LDCU.64 UR36, c[0x0][0x358] ;  /* 0x00006b00ff2477ac */ /* 0x000e220008000a00 */
[----:B------:R-:W-:Y:S02]  /*00c0*/  IMAD.MOV.U32 R16, RZ, RZ, R17 ;  /* 0x000000ffff107224 */ /* 0x000fe400078e0011 */
[----:B------:R-:W-:-:S13]  /*00d0*/  ISETP.NE.AND P0, PT, R0, 0x1, PT ;  /* 0x000000010000780c */ /* 0x000fda0003f05270 */
[----:B------:R-:W-:Y:S05]  /*00e0*/  @!P0 BRA `(.L_x_1) ;  /* 0x0000000000448947 */ /* 0x000fea0003800000 */
[----:B------:R-:W1:Y:S01]  /*00f0*/  LDC.64 R22, c[0x0][0x390] ;  /* 0x0000e400ff167b82 */ /* 0x000e620000000a00 */
[----:B------:R-:W-:Y:S01]  /*0100*/  VIADD R0, R4, 0xffffffff ;  /* 0xffffffff04007836 */ /* 0x000fe20000000000 */
[----:B------:R-:W-:-:S04]  /*0110*/  MOV R16, R17 ;  /* 0x0000001100107202 */ /* 0x000fc80000000f00 */
[----:B------:R-:W-:-:S05]  /*0120*/  LOP3.LUT R0, R0, 0x3, RZ, 0xc0, !PT ;  /* 0x0000000300007812 */ /* 0x000fca00078ec0ff */
[----:B------:R-:W-:-:S07]  /*0130*/  IMAD.MOV R18, RZ, RZ, -R0 ;  /* 0x000000ffff127224 */ /* 0x000fce00078e0a00 */
.L_x_2:
[----:B------:R-:W-:Y:S02]  /*0140*/  VIADD R18, R18, 0x1 ;  /* 0x0000000112127836 */ /* 0x000fe40000000000 */
[----:B------:R-:W-:Y:S02]  /*0150*/  HFMA2 R6, -RZ, RZ, 0, 0 ;  /* 0x00000000ff067431 */ /* 0x000fe400000001ff */
[----:B-1----:R-:W-:Y:S01]  /*0160*/  IMAD.WIDE R4, R16, 0x28, R22 ;  /* 0x0000002810047825 */ /* 0x002fe200078e0216 */
[----:B------:R-:W-:Y:S02]  /*0170*/  MOV R20, 0x1d0 ;  /* 0x000001d000147802 */ /* 0x000fe40000000f00 */
[----:B------:R-:W-:Y:S01]  /*0180*/  ISETP.NE.AND P0, PT, R18, RZ, PT ;  /* 0x000000ff1200720c */ /* 0x000fe20003f05270 */
[----:B------:R-:W-:Y:S02]  /*0190*/  IMAD.MOV.U32 R7, RZ, RZ, 0x9 ;  /* 0x00000009ff077424 */ /* 0x000fe400078e00ff */
[----:B------:R-:W-:Y:S01]  /*01a0*/  IMAD.MOV.U32 R21, RZ, RZ, 0x0 ;  /* 0x00000000ff157424 */ /* 0x000fe200078e00ff */
[----:B------:R-:W-:-:S09]  /*01b0*/  P2R R0, PR, RZ, 0x1 ;  /* 0x00000001ff007803 */ /* 0x000fd20000000000 */
[----:B0-----:R-:W-:Y:S05]  /*01c0*/  CALL.REL.NOINC `($_Z8myKernelPiS_PA10_ii$_Z9quickSortPiii) ;  /* 0x0000001c00487944 */ /* 0x001fea0003c00000 */
[----:B------:R-:W-:Y:S02]  /*01d0*/  ISETP.NE.AND P6, PT, R18, RZ, PT ;  /* 0x000000ff1200720c */ /* 0x000fe40003fc5270 */
[----:B------:R-:W-:-:S11]  /*01e0*/  IADD3 R16, PT, PT, R16, 0x1, RZ ;  /* 0x0000000110107810 */ /* 0x000fd60007ffe0ff */
[----:B------:R-:W-:Y:S05]  /*01f0*/  @P6 BRA `(.L_x_2) ;  /* 0xfffffffc00d06947 */ /* 0x000fea000383ffff */
.L_x_1:
[----:B------:R-:W1:Y:S02]  /*0200*/  LDC R3, c[0x0][0x398] ;  /* 0x0000e600ff037b82 */ /* 0x000e640000000800 */
[----:B-1----:R-:W-:-:S05]  /*0210*/  VIADD R0, R3, 0xfffffffe ;  /* 0xfffffffe03007836 */ /* 0x002fca0000000000 */
[----:B------:R-:W-:-:S13]  /*0220*/  ISETP.GE.U32.AND P0, PT, R0, 0x3, PT ;  /* 0x000000030000780c */ /* 0x000fda0003f06070 */
[----:B------:R-:W-:Y:S05]  /*0230*/  @!P0 BRA `(.L_x_3) ;  /* 0x0000000000988947 */ /* 0x000fea0003800000 */
[----:B------:R-:W1:Y:S01]  /*0240*/  LDC.64 R18, c[0x0][0x390] ;  /* 0x0000e400ff127b82 */ /* 0x000e620000000a00 */
[----:B------:R-:W-:Y:S01]  /*0250*/  IMAD R3, R2, R3, R3 ;  /* 0x0000000302037224 */ /* 0x000fe200078e0203 */
[----:B------:R-:W-:Y:S03]  /*0260*/  BSSY.RECONVERGENT B6, `(.L_x_3) ;  /* 0x0000023000067945 */ /* 0x000fe60003800200 */
[----:B------:R-:W-:-:S07]  /*0270*/  IMAD.IADD R2, R16, 0x1, -R3 ;  /* 0x0000000110027824 */ /* 0x000fce00078e0a03 */
.L_x_4:
[----:B-1----:R-:W-:Y:S01]  /*0280*/  IMAD.WIDE R22, R16, 0x28, R18 ;  /* 0x0000002810167825 */ /* 0x002fe200078e0212 */
[----:B------:R-:W-:Y:S02]  /*0290*/  MOV R6, RZ ;  /* 0x000000ff00067202 */ /* 0x000fe40000000f00 */
[----:B------:R-:W-:Y:S01]  /*02a0*/  MOV R20, 0x300 ;  /* 0x0000030000147802 */ /* 0x000fe20000000f00 */
[----:B------:R-:W-:Y:S01]  /*02b0*/  IMAD.MOV.U32 R7, RZ, RZ, 0x9 ;  /* 0x00000009ff077424 */ /* 0x000fe200078e00ff */
[----:B------:R-:W-:Y:S01]  /*02c0*/  MOV R5, R23 ;  /* 0x0000001700057202 */ /* 0x000fe20000000f00 */
[----:B------:R-:W-:Y:S02]  /*02d0*/  IMAD.MOV.U32 R4, RZ, RZ, R22 ;  /* 0x000000ffff047224 */ /* 0x000fe400078e0016 */
[----:B------:R-:W-:-:S07]  /*02e0*/  IMAD.MOV.U32 R21, RZ, RZ, 0x0 ;  /* 0x00000000ff157424 */ /* 0x000fce00078e00ff */
[----:B0-----:R-:W-:Y:S05]  /*02f0*/  CALL.REL.NOINC `($_Z8myKernelPiS_PA10_ii$_Z9quickSortPiii) ;  /* 0x0000001800fc7944 */ /* 0x001fea0003c00000 */
[----:B------:R-:W-:Y:S01]  /*0300*/  IADD3 R4, P0, PT, R22, 0x28, RZ ;  /* 0x0000002816047810 */ /* 0x000fe20007f1e0ff */
[----:B------:R-:W-:Y:S02]  /*0310*/  HFMA2 R7, -RZ, RZ, 0, 5.36441802978515625e-07 ;  /* 0x00000009ff077431 */ /* 0x000fe400000001ff */
[----:B------:R-:W-:Y:S01]  /*0320*/  IMAD.MOV.U32 R6, RZ, RZ, RZ ;  /* 0x000000ffff067224 */ /* 0x000fe200078e00ff */
[----:B------:R-:W-:Y:S01]  /*0330*/  MOV R20, 0x370 ;  /* 0x0000037000147802 */ /* 0x000fe20000000f00 */
[----:B------:R-:W-:Y:S02]  /*0340*/  IMAD.MOV.U32 R21, RZ, RZ, 0x0 ;  /* 0x00000000ff157424 */ /* 0x000fe400078e00ff */
[----:B------:R-:W-:-:S07]  /*0350*/  IMAD.X R5, RZ, RZ, R23, P0 ;  /* 0x000000ffff057224 */ /* 0x000fce00000e0617 */
[----:B------:R-:W-:Y:S05]  /*0360*/  CALL.REL.NOINC `($_Z8myKernelPiS_PA10_ii$_Z9quickSortPiii) ;  /* 0x0000001800e07944 */ /* 0x000fea0003c00000 */
[----:B------:R-:W-:Y:S01]  /*0370*/  IADD3 R4, P0, PT, R22, 0x50, RZ ;  /* 0x0000005016047810 */ /* 0x000fe20007f1e0ff */
[----:B------:R-:W-:Y:S01]  /*0380*/  HFMA2 R21, -RZ, RZ, 0, 0 ;  /* 0x00000000ff157431 */ /* 0x000fe200000001ff */
[----:B------:R-:W-:Y:S01]  /*0390*/  MOV R6, RZ ;  /* 0x000000ff00067202 */ /* 0x000fe20000000f00 */
[----:B------:R-:W-:Y:S01]  /*03a0*/  IMAD.MOV.U32 R7, RZ, RZ, 0x9 ;  /* 0x00000009ff077424 */ /* 0x000fe200078e00ff */
[----:B------:R-:W-:Y:S01]  /*03b0*/  MOV R20, 0x3e0 ;  /* 0x000003e000147802 */ /* 0x000fe20000000f00 */
[----:B------:R-:W-:-:S08]  /*03c0*/  IMAD.X R5, RZ, RZ, R23, P0 ;  /* 0x000000ffff057224 */ /* 0x000fd000000e0617 */
[----:B------:R-:W-:Y:S05]  /*03d0*/  CALL.REL.NOINC `($_Z8myKernelPiS_PA10_ii$_Z9quickSortPiii) ;  /* 0x0000001800c47944 */ /* 0x000fea0003c00000 */
[----:B------:R-:W-:Y:S01]  /*03e0*/  IADD3 R4, P0, PT, R22, 0x78, RZ ;  /* 0x0000007816047810 */ /* 0x000fe20007f1e0ff */
[----:B------:R-:W-:Y:S01]  /*03f0*/  IMAD.MOV.U32 R6, RZ, RZ, RZ ;  /* 0x000000ffff067224 */ /* 0x000fe200078e00ff */
[----:B------:R-:W-:Y:S01]  /*0400*/  MOV R20, 0x450 ;  /* 0x0000045000147802 */ /* 0x000fe20000000f00 */
[----:B------:R-:W-:Y:S01]  /*0410*/  IMAD.MOV.U32 R7, RZ, RZ, 0x9 ;  /* 0x00000009ff077424 */ /* 0x000fe200078e00ff */
[----:B------:R-:W-:Y:S01]  /*0420*/  IADD3.X R5, PT, PT, RZ, R23, RZ, P0, !PT ;  /* 0x00000017ff057210 */ /* 0x000fe200007fe4ff */
[----:B------:R-:W-:-:S08]  /*0430*/  IMAD.MOV.U32 R21, RZ, RZ, 0x0 ;  /* 0x00000000ff157424 */ /* 0x000fd000078e00ff */
[----:B------:R-:W-:Y:S05]  /*0440*/  CALL.REL.NOINC `($_Z8myKernelPiS_PA10_ii$_Z9quickSortPiii) ;  /* 0x0000001800a87944 */ /* 0x000fea0003c00000 */
[----:B------:R-:W-:Y:S01]  /*0450*/  VIADD R2, R2, 0x4 ;  /* 0x0000000402027836 */ /* 0x000fe20000000000 */
[----:B------:R-:W-:-:S04]  /*0460*/  IADD3 R16, PT, PT, R16, 0x4, RZ ;  /* 0x0000000410107810 */ /* 0x000fc80007ffe0ff */
[----:B------:R-:W-:-:S13]  /*0470*/  ISETP.NE.AND P0, PT, R2, -0x1, PT ;  /* 0xffffffff0200780c */ /* 0x000fda0003f05270 */
[----:B------:R-:W-:Y:S05]  /*0480*/  @P0 BRA `(.L_x_4) ;  /* 0xfffffffc007c0947 */ /* 0x000fea000383ffff */
[----:B------:R-:W-:Y:S05]  /*0490*/  BSYNC.RECONVERGENT B6 ;  /* 0x0000000000067941 */ /* 0x000fea0003800200 */
.L_x_3:
[----:B------:R-:W1:Y:S01]  /*04a0*/  LDC.64 R2, c[0x0][0x380] ;  /* 0x0000e000ff027b82 */ /* 0x000e620000000a00 */
[----:B------:R-:W2:Y:S01]  /*04b0*/  LDCU.64 UR6, c[0x0][0x390] ;  /* 0x00007200ff0677ac */ /* 0x000ea20008000a00 */
[----:B------:R-:W3:Y:S01]  /*04c0*/  LDCU UR4, c[0x0][0x398] ;  /* 0x00007300ff0477ac */ /* 0x000ee20008000800 */
[----:B------:R-:W4:Y:S01]  /*04d0*/  LDCU.64 UR8, c[0x0][0x380] ;  /* 0x00007000ff0877ac */ /* 0x000f220008000a00 */
[----:B--2---:R-:W-:-:S04]  /*04e0*/  UIADD3 UR5, UP0, UPT, UR6, 0x14, URZ ;  /* 0x0000001406057890 */ /* 0x004fc8000ff1e0ff */
[----:B------:R-:W-:Y:S02]  /*04f0*/  UIADD3.X UR6, UPT, UPT, URZ, UR7, URZ, UP0, !UPT ;  /* 0x00000007ff067290 */ /* 0x000fe400087fe4ff */
[----:B---34-:R-:W-:-:S12]  /*0500*/  UIADD3 UR4, UPT, UPT, -UR4, URZ, URZ ;  /* 0x000000ff04047290 */ /* 0x018fd8000fffe1ff */
.L_x_62:
[----:B0-234-:R-:W-:Y:S02]  /*0510*/  IMAD.U32 R4, RZ, RZ, UR5 ;  /* 0x00000005ff047e24 */ /* 0x01dfe4000f8e00ff */
[----:B------:R-:W-:Y:S02]  /*0520*/  IMAD.U32 R5, RZ, RZ, UR6 ;  /* 0x00000006ff057e24 */ /* 0x000fe4000f8e00ff */
[----:B------:R-:W-:-:S05]  /*0530*/  IMAD.WIDE R4, R17, 0x28, R4 ;  /* 0x0000002811047825 */ /* 0x000fca00078e0204 */
[----:B0-----:R-:W2:Y:S01]  /*0540*/  LDG.E R9, desc[UR36][R4.64+-0x14] ;  /* 0xffffec2404097981 */ /* 0x001ea2000c1e1900 */
[----:B------:R-:W-:Y:S01]  /*0550*/  UIADD3 UR4, UPT, UPT, UR4, 0x1, URZ ;  /* 0x0000000104047890 */ /* 0x000fe2000fffe0ff */
[----:B------:R-:W-:Y:S04]  /*0560*/  BSSY.RECONVERGENT B1, `(.L_x_5) ;  /* 0x0000194000017945 */ /* 0x000fe80003800200 */
[----:B------:R-:W-:Y:S01]  /*0570*/  BSSY.RELIABLE B0, `(.L_x_6) ;  /* 0x0000016000007945 */ /* 0x000fe20003800100 */
[----:B------:R-:W-:Y:S01]  /*0580*/  UISETP.NE.AND UP0, UPT, UR4, -0x1, UPT ;  /* 0xffffffff0400788c */ /* 0x000fe2000bf05270 */
[----:B--2---:R-:W-:-:S13]  /*0590*/  ISETP.NE.AND P0, PT, R9, -0x1, PT ;  /* 0xffffffff0900780c */ /* 0x004fda0003f05270 */
[----:B-----5:R-:W-:Y:S05]  /*05a0*/  @!P0 BRA `(.L_x_7) ;  /* 0x0000000000488947 */ /* 0x020fea0003800000 */
[----:B------:R-:W-:Y:S01]  /*05b0*/  MOV R6, UR8 ;  /* 0x0000000800067c02 */ /* 0x000fe20008000f00 */
[----:B------:R-:W-:Y:S01]  /*05c0*/  IMAD.U32 R7, RZ, RZ, UR9 ;  /* 0x00000009ff077e24 */ /* 0x000fe2000f8e00ff */
[----:B------:R-:W-:Y:S01]  /*05d0*/  MOV R12, RZ ;  /* 0x000000ff000c7202 */ /* 0x000fe20000000f00 */
[----:B------:R-:W-:Y:S02]  /*05e0*/  IMAD.MOV.U32 R13, RZ, RZ, 0x1 ;  /* 0x00000001ff0d7424 */ /* 0x000fe400078e00ff */
[----:B------:R-:W-:-:S06]  /*05f0*/  IMAD.WIDE R10, R9, 0x4, R6 ;  /* 0x00000004090a7825 */ /* 0x000fcc00078e0206 */
[----:B------:R0:W2:Y:S01]  /*0600*/  ATOMG.E.CAS.STRONG.GPU PT, R10, [R10], R12, R13 ;  /* 0x0000000c0a0a73a9 */ /* 0x0000a200001ee10d */
[----:B------:R-:W-:Y:S01]  /*0610*/  IMAD.MOV.U32 R15, RZ, RZ, -0x1 ;  /* 0xffffffffff0f7424 */ /* 0x000fe200078e00ff */
[----:B------:R-:W-:Y:S01]  /*0620*/  MOV R8, 0xffffffff ;  /* 0xffffffff00087802 */ /* 0x000fe20000000f00 */
[----:B------:R-:W-:Y:S01]  /*0630*/  IMAD.MOV.U32 R0, RZ, RZ, -0x1 ;  /* 0xffffffffff007424 */ /* 0x000fe200078e00ff */
[----:B------:R-:W-:Y:S01]  /*0640*/  MOV R19, 0xffffffff ;  /* 0xffffffff00137802 */ /* 0x000fe20000000f00 */
[----:B------:R-:W-:Y:S01]  /*0650*/  IMAD.MOV.U32 R21, RZ, RZ, -0x1 ;  /* 0xffffffffff157424 */ /* 0x000fe200078e00ff */
[----:B------:R-:W-:Y:S01]  /*0660*/  MOV R25, 0xffffffff ;  /* 0xffffffff00197802 */ /* 0x000fe20000000f00 */
[----:B------:R-:W-:Y:S02]  /*0670*/  IMAD.MOV.U32 R23, RZ, RZ, -0x1 ;  /* 0xffffffffff177424 */ /* 0x000fe400078e00ff */
[----:B0-----:R-:W-:Y:S01]  /*0680*/  IMAD.MOV.U32 R11, RZ, RZ, -0x1 ;  /* 0xffffffffff0b7424 */ /* 0x001fe200078e00ff */
[----:B--2---:R-:W-:Y:S01]  /*0690*/  ISETP.NE.AND P0, PT, R10, RZ, PT ;  /* 0x000000ff0a00720c */ /* 0x004fe20003f05270 */
[----:B------:R-:W-:-:S12]  /*06a0*/  IMAD.MOV.U32 R10, RZ, RZ, -0x1 ;  /* 0xffffffffff0a7424 */ /* 0x000fd800078e00ff */
[----:B------:R-:W-:Y:S05]  /*06b0*/  @P0 BREAK.RELIABLE B0 ;  /* 0x0000000000000942 */ /* 0x000fea0003800100 */
[----:B------:R-:W-:Y:S05]  /*06c0*/  @P0 BRA `(.L_x_8) ;  /* 0x00000014001c0947 */ /* 0x000fea0003800000 */
.L_x_7:
[----:B------:R-:W-:Y:S05]  /*06d0*/  BSYNC.RELIABLE B0 ;  /* 0x0000000000007941 */ /* 0x000fea0003800100 */
.L_x_6:
[----:B------:R-:W2:Y:S01]  /*06e0*/  LDG.E R12, desc[UR36][R4.64+-0x10] ;  /* 0xfffff024040c7981 */ /* 0x000ea2000c1e1900 */
[----:B------:R-:W-:Y:S01]  /*06f0*/  BSSY.RELIABLE B3, `(.L_x_9) ;  /* 0x0000017000037945 */ /* 0x000fe20003800100 */
[----:B------:R-:W-:Y:S01]  /*0700*/  IMAD.MOV.U32 R0, RZ, RZ, -0x1 ;  /* 0xffffffffff007424 */ /* 0x000fe200078e00ff */
[----:B--2---:R-:W-:-:S13]  /*0710*/  ISETP.NE.AND P0, PT, R12, R9, PT ;  /* 0x000000090c00720c */ /* 0x004fda0003f05270 */
[----:B------:R-:W-:Y:S05]  /*0720*/  @!P0 BRA `(.L_x_10) ;  /* 0x00000000004c8947 */ /* 0x000fea0003800000 */
[----:B------:R-:W-:Y:S01]  /*0730*/  MOV R7, UR9 ;  /* 0x0000000900077c02 */ /* 0x000fe20008000f00 */
[----:B------:R-:W-:Y:S02]  /*0740*/  IMAD.U32 R6, RZ, RZ, UR8 ;  /* 0x00000008ff067e24 */ /* 0x000fe4000f8e00ff */
[----:B------:R-:W-:Y:S02]  /*0750*/  IMAD.MOV.U32 R27, RZ, RZ, 0x1 ;  /* 0x00000001ff1b7424 */ /* 0x000fe400078e00ff */
[----:B------:R-:W-:-:S04]  /*0760*/  IMAD.WIDE R10, R12, 0x4, R6 ;  /* 0x000000040c0a7825 */ /* 0x000fc800078e0206 */
[----:B------:R-:W-:-:S05]  /*0770*/  IMAD.MOV.U32 R26, RZ, RZ, RZ ;  /* 0x000000ffff1a7224 */ /* 0x000fca00078e00ff */
[----:B------:R0:W2:Y:S01]  /*0780*/  ATOMG.E.CAS.STRONG.GPU PT, R10, [R10], R26, R27 ;  /* 0x0000001a0a0a73a9 */ /* 0x0000a200001ee11b */
[----:B------:R-:W-:Y:S01]  /*0790*/  MOV R0, 0xffffffff ;  /* 0xffffffff00007802 */ /* 0x000fe20000000f00 */
[----:B------:R-:W-:Y:S01]  /*07a0*/  IMAD.MOV.U32 R15, RZ, RZ, R9 ;  /* 0x000000ffff0f7224 */ /* 0x000fe200078e0009 */
[----:B------:R-:W-:Y:S01]  /*07b0*/  MOV R21, 0xffffffff ;  /* 0xffffffff00157802 */ /* 0x000fe20000000f00 */
[----:B------:R-:W-:Y:S02]  /*07c0*/  IMAD.MOV.U32 R8, RZ, RZ, -0x1 ;  /* 0xffffffffff087424 */ /* 0x000fe400078e00ff */
[----:B------:R-:W-:Y:S02]  /*07d0*/  IMAD.MOV.U32 R19, RZ, RZ, -0x1 ;  /* 0xffffffffff137424 */ /* 0x000fe400078e00ff */
[----:B------:R-:W-:Y:S02]  /*07e0*/  IMAD.MOV.U32 R23, RZ, RZ, -0x1 ;  /* 0xffffffffff177424 */ /* 0x000fe400078e00ff */
[----:B------:R-:W-:-:S02]  /*07f0*/  IMAD.MOV.U32 R25, RZ, RZ, -0x1 ;  /* 0xffffffffff197424 */ /* 0x000fc400078e00ff */
[----:B0-----:R-:W-:Y:S01]  /*0800*/  IMAD.MOV.U32 R11, RZ, RZ, -0x1 ;  /* 0xffffffffff0b7424 */ /* 0x001fe200078e00ff */
[----:B--2---:R-:W-:Y:S02]  /*0810*/  ISETP.NE.AND P0, PT, R10, RZ, PT ;  /* 0x000000ff0a00720c */ /* 0x004fe40003f05270 */
[----:B------:R-:W-:-:S11]  /*0820*/  MOV R10, 0xffffffff ;  /* 0xffffffff000a7802 */ /* 0x000fd60000000f00 */
[----:B------:R-:W-:Y:S05]  /*0830*/  @P0 BREAK.RELIABLE B3 ;  /* 0x0000000000030942 */ /* 0x000fea0003800100 */
[----:B------:R-:W-:Y:S05]  /*0840*/  @P0 BRA `(.L_x_8) ;  /* 0x0000001000bc0947 */ /* 0x000fea0003800000 */
[----:B------:R-:W-:-:S07]  /*0850*/  MOV R0, R12 ;  /* 0x0000000c00007202 */ /* 0x000fce0000000f00 */
.L_x_10:
[----:B------:R-:W-:Y:S05]  /*0860*/  BSYNC.RELIABLE B3 ;  /* 0x0000000000037941 */ /* 0x000fea0003800100 */
.L_x_9:
        /* <DEDUP_REMOVED lines=16> */
[----:B------:R-:W-:Y:S01]  /*0970*/  IMAD.MOV.U32 R25, RZ, RZ, -0x1 ;  /* 0xffffffffff197424 */ /* 0x000fe200078e00ff */
[----:B0-----:R-:W-:Y:S02]  /*0980*/  MOV R11, 0xffffffff ;  /* 0xffffffff000b7802 */ /* 0x001fe40000000f00 */
[----:B--2---:R-:W-:Y:S01]  /*0990*/  ISETP.NE.AND P0, PT, R10, RZ, PT ;  /* 0x000000ff0a00720c */ /* 0x004fe20003f05270 */
[----:B------:R-:W-:-:S12]  /*09a0*/  IMAD.MOV.U32 R10, RZ, RZ, -0x1 ;  /* 0xffffffffff0a7424 */ /* 0x000fd800078e00ff */
[----:B------:R-:W-:Y:S05]  /*09b0*/  @P0 BREAK.RELIABLE B7 ;  /* 0x0000000000070942 */ /* 0x000fea0003800100 */
[----:B------:R-:W-:Y:S05]  /*09c0*/  @P0 BRA `(.L_x_8) ;  /* 0x00000010005c0947 */ /* 0x000fea0003800000 */
[----:B------:R-:W-:-:S07]  /*09d0*/  IMAD.MOV.U32 R8, RZ, RZ, R13 ;  /* 0x000000ffff087224 */ /* 0x000fce00078e000d */
.L_x_12:
[----:B------:R-:W-:Y:S05]  /*09e0*/  BSYNC.RELIABLE B7 ;  /* 0x0000000000077941 */ /* 0x000fea0003800100 */
.L_x_11:
[----:B------:R-:W2:Y:S01]  /*09f0*/  LDG.E R12, desc[UR36][R4.64+-0x8] ;  /* 0xfffff824040c7981 */ /* 0x000ea2000c1e1900 */
[----:B------:R-:W-:Y:S01]  /*0a00*/  BSSY.RELIABLE B6, `(.L_x_13) ;  /* 0x0000015000067945 */ /* 0x000fe20003800100 */
[----:B------:R-:W-:Y:S02]  /*0a10*/  MOV R10, 0xffffffff ;  /* 0xffffffff000a7802 */ /* 0x000fe40000000f00 */
[----:B--2---:R-:W-:-:S13]  /*0a20*/  ISETP.NE.AND P0, PT, R12, R13, PT ;  /* 0x0000000d0c00720c */ /* 0x004fda0003f05270 */
[----:B------:R-:W-:Y:S05]  /*0a30*/  @!P0 BRA `(.L_x_14) ;  /* 0x0000000000448947 */ /* 0x000fea0003800000 */
[----:B------:R-:W-:Y:S02]  /*0a40*/  IMAD.U32 R6, RZ, RZ, UR8 ;  /* 0x00000008ff067e24 */ /* 0x000fe4000f8e00ff */
[----:B------:R-:W-:Y:S02]  /*0a50*/  HFMA2 R27, -RZ, RZ, 0, 5.9604644775390625e-08 ;  /* 0x00000001ff1b7431 */ /* 0x000fe400000001ff */
[----:B------:R-:W-:Y:S02]  /*0a60*/  IMAD.U32 R7, RZ, RZ, UR9 ;  /* 0x00000009ff077e24 */ /* 0x000fe4000f8e00ff */
[----:B------:R-:W-:Y:S02]  /*0a70*/  IMAD.MOV.U32 R26, RZ, RZ, RZ ;  /* 0x000000ffff1a7224 */ /* 0x000fe400078e00ff */
[----:B------:R-:W-:-:S06]  /*0a80*/  IMAD.WIDE R10, R12, 0x4, R6 ;  /* 0x000000040c0a7825 */ /* 0x000fcc00078e0206 */
[----:B------:R0:W2:Y:S01]  /*0a90*/  ATOMG.E.CAS.STRONG.GPU PT, R11, [R10], R26, R27 ;  /* 0x0000001a0a0b73a9 */ /* 0x0000a200001ee11b */
[----:B------:R-:W-:Y:S01]  /*0aa0*/  MOV R15, R9 ;  /* 0x00000009000f7202 */ /* 0x000fe20000000f00 */
[----:B------:R-:W-:Y:S01]  /*0ab0*/  IMAD.MOV.U32 R19, RZ, RZ, -0x1 ;  /* 0xffffffffff137424 */ /* 0x000fe200078e00ff */
[----:B------:R-:W-:Y:S01]  /*0ac0*/  MOV R21, 0xffffffff ;  /* 0xffffffff00157802 */ /* 0x000fe20000000f00 */
[----:B------:R-:W-:Y:S02]  /*0ad0*/  IMAD.MOV.U32 R23, RZ, RZ, -0x1 ;  /* 0xffffffffff177424 */ /* 0x000fe400078e00ff */
[----:B------:R-:W-:Y:S02]  /*0ae0*/  IMAD.MOV.U32 R25, RZ, RZ, -0x1 ;  /* 0xffffffffff197424 */ /* 0x000fe400078e00ff */
[----:B0-----:R-:W-:Y:S01]  /*0af0*/  IMAD.MOV.U32 R10, RZ, RZ, -0x1 ;  /* 0xffffffffff0a7424 */ /* 0x001fe200078e00ff */
[----:B--2---:R-:W-:Y:S01]  /*0b00*/  ISETP.NE.AND P0, PT, R11, RZ, PT ;  /* 0x000000ff0b00720c */ /* 0x004fe20003f05270 */
[----:B------:R-:W-:-:S12]  /*0b10*/  IMAD.MOV.U32 R11, RZ, RZ, -0x1 ;  /* 0xffffffffff0b7424 */ /* 0x000fd800078e00ff */
[----:B------:R-:W-:Y:S05]  /*0b20*/  @P0 BREAK.RELIABLE B6 ;  /* 0x0000000000060942 */ /* 0x000fea0003800100 */
[----:B------:R-:W-:Y:S05]  /*0b30*/  @P0 BRA `(.L_x_8) ;  /* 0x0000001000000947 */ /* 0x000fea0003800000 */
[----:B------:R-:W-:-:S07]  /*0b40*/  MOV R10, R12 ;  /* 0x0000000c000a7202 */ /* 0x000fce0000000f00 */
.L_x_14:
[----:B------:R-:W-:Y:S05]  /*0b50*/  BSYNC.RELIABLE B6 ;  /* 0x0000000000067941 */ /* 0x000fea0003800100 */
.L_x_13:
        /* <DEDUP_REMOVED lines=10> */
[----:B------:R-:W2:Y:S01]  /*0c00*/  ATOMG.E.CAS.STRONG.GPU PT, R12, [R12], R28, R29 ;  /* 0x0000001c0c0c73a9 */ /* 0x000ea200001ee11d */
[----:B------:R-:W-:Y:S01]  /*0c10*/  MOV R11, 0xffffffff ;  /* 0xffffffff000b7802 */ /* 0x000fe20000000f00 */
[----:B------:R-:W-:Y:S01]  /*0c20*/  IMAD.MOV.U32 R15, RZ, RZ, R9 ;  /* 0x000000ffff0f7224 */ /* 0x000fe200078e0009 */
[----:B------:R-:W-:Y:S01]  /*0c30*/  MOV R21, 0xffffffff ;  /* 0xffffffff00157802 */ /* 0x000fe20000000f00 */
[----:B------:R-:W-:Y:S02]  /*0c40*/  IMAD.MOV.U32 R19, RZ, RZ, -0x1 ;  /* 0xffffffffff137424 */ /* 0x000fe400078e00ff */
[----:B------:R-:W-:Y:S02]  /*0c50*/  IMAD.MOV.U32 R23, RZ, RZ, -0x1 ;  /* 0xffffffffff177424 */ /* 0x000fe400078e00ff */
[----:B------:R-:W-:Y:S01]  /*0c60*/  IMAD.MOV.U32 R25, RZ, RZ, -0x1 ;  /* 0xffffffffff197424 */ /* 0x000fe200078e00ff */
[----:B--2---:R-:W-:-:S13]  /*0c70*/  ISETP.NE.AND P0, PT, R12, RZ, PT ;  /* 0x000000ff0c00720c */ /* 0x004fda0003f05270 */
[----:B------:R-:W-:Y:S05]  /*0c80*/  @P0 BREAK.RELIABLE B9 ;  /* 0x0000000000090942 */ /* 0x000fea0003800100 */
[----:B------:R-:W-:Y:S05]  /*0c90*/  @P0 BRA `(.L_x_8) ;  /* 0x0000000c00a80947 */ /* 0x000fea0003800000 */
[----:B------:R-:W-:-:S07]  /*0ca0*/  MOV R11, R27 ;  /* 0x0000001b000b7202 */ /* 0x000fce0000000f00 */
.L_x_16:
[----:B------:R-:W-:Y:S05]  /*0cb0*/  BSYNC.RELIABLE B9 ;  /* 0x0000000000097941 */ /* 0x000fea0003800100 */
.L_x_15:
        /* <DEDUP_REMOVED lines=14> */
[----:B------:R-:W-:Y:S01]  /*0da0*/  IMAD.MOV.U32 R23, RZ, RZ, -0x1 ;  /* 0xffffffffff177424 */ /* 0x000fe200078e00ff */
[----:B------:R-:W-:Y:S02]  /*0db0*/  MOV R25, 0xffffffff ;  /* 0xffffffff00197802 */ /* 0x000fe40000000f00 */
[----:B--2---:R-:W-:-:S13]  /*0dc0*/  ISETP.NE.AND P0, PT, R12, RZ, PT ;  /* 0x000000ff0c00720c */ /* 0x004fda0003f05270 */
[----:B------:R-:W-:Y:S05]  /*0dd0*/  @P0 BREAK.RELIABLE B8 ;  /* 0x0000000000080942 */ /* 0x000fea0003800100 */
[----:B------:R-:W-:Y:S05]  /*0de0*/  @P0 BRA `(.L_x_8) ;  /* 0x0000000c00540947 */ /* 0x000fea0003800000 */
[----:B------:R-:W-:-:S07]  /*0df0*/  IMAD.MOV.U32 R19, RZ, RZ, R14 ;  /* 0x000000ffff137224 */ /* 0x000fce00078e000e */
.L_x_18:
[----:B------:R-:W-:Y:S05]  /*0e00*/  BSYNC.RELIABLE B8 ;  /* 0x0000000000087941 */ /* 0x000fea0003800100 */
.L_x_17:
[----:B------:R-:W2:Y:S01]  /*0e10*/  LDG.E R27, desc[UR36][R4.64+0x4] ;  /* 0x00000424041b7981 */ /* 0x000ea2000c1e1900 */
[----:B------:R-:W-:Y:S01]  /*0e20*/  BSSY.RELIABLE B2, `(.L_x_19) ;  /* 0x0000012000027945 */ /* 0x000fe20003800100 */
[----:B------:R-:W-:Y:S02]  /*0e30*/  MOV R21, 0xffffffff ;  /* 0xffffffff00157802 */ /* 0x000fe40000000f00 */
[----:B--2---:R-:W-:-:S13]  /*0e40*/  ISETP.NE.AND P0, PT, R27, R14, PT ;  /* 0x0000000e1b00720c */ /* 0x004fda0003f05270 */
[----:B------:R-:W-:Y:S05]  /*0e50*/  @!P0 BRA `(.L_x_20) ;  /* 0x0000000000388947 */ /* 0x000fea0003800000 */
[----:B------:R-:W-:Y:S01]  /*0e60*/  MOV R7, UR9 ;  /* 0x0000000900077c02 */ /* 0x000fe20008000f00 */
[----:B------:R-:W-:Y:S02]  /*0e70*/  IMAD.U32 R6, RZ, RZ, UR8 ;  /* 0x00000008ff067e24 */ /* 0x000fe4000f8e00ff */
[----:B------:R-:W-:Y:S02]  /*0e80*/  HFMA2 R28, -RZ, RZ, 0, 0 ;  /* 0x00000000ff1c7431 */ /* 0x000fe400000001ff */
[----:B------:R-:W-:Y:S02]  /*0e90*/  IMAD.MOV.U32 R29, RZ, RZ, 0x1 ;  /* 0x00000001ff1d7424 */ /* 0x000fe400078e00ff */
[----:B------:R-:W-:-:S06]  /*0ea0*/  IMAD.WIDE R12, R27, 0x4, R6 ;  /* 0x000000041b0c7825 */ /* 0x000fcc00078e0206 */
[----:B------:R-:W2:Y:S01]  /*0eb0*/  ATOMG.E.CAS.STRONG.GPU PT, R12, [R12], R28, R29 ;  /* 0x0000001c0c0c73a9 */ /* 0x000ea200001ee11d */
[----:B------:R-:W-:Y:S01]  /*0ec0*/  IMAD.MOV.U32 R21, RZ, RZ, -0x1 ;  /* 0xffffffffff157424 */ /* 0x000fe200078e00ff */
[----:B------:R-:W-:Y:S01]  /*0ed0*/  MOV R15, R9 ;  /* 0x00000009000f7202 */ /* 0x000fe20000000f00 */
[----:B------:R-:W-:Y:S01]  /*0ee0*/  IMAD.MOV.U32 R23, RZ, RZ, -0x1 ;  /* 0xffffffffff177424 */ /* 0x000fe200078e00ff */
[----:B------:R-:W-:Y:S02]  /*0ef0*/  MOV R25, 0xffffffff ;  /* 0xffffffff00197802 */ /* 0x000fe40000000f00 */
[----:B--2---:R-:W-:-:S13]  /*0f00*/  ISETP.NE.AND P0, PT, R12, RZ, PT ;  /* 0x000000ff0c00720c */ /* 0x004fda0003f05270 */
[----:B------:R-:W-:Y:S05]  /*0f10*/  @P0 BREAK.RELIABLE B2 ;  /* 0x0000000000020942 */ /* 0x000fea0003800100 */
[----:B------:R-:W-:Y:S05]  /*0f20*/  @P0 BRA `(.L_x_8) ;  /* 0x0000000c00040947 */ /* 0x000fea0003800000 */
[----:B------:R-:W-:-:S07]  /*0f30*/  IMAD.MOV.U32 R21, RZ, RZ, R27 ;  /* 0x000000ffff157224 */ /* 0x000fce00078e001b */
.L_x_20:
[----:B------:R-:W-:Y:S05]  /*0f40*/  BSYNC.RELIABLE B2 ;  /* 0x0000000000027941 */ /* 0x000fea0003800100 */
.L_x_19:
        /* <DEDUP_REMOVED lines=14> */
[----:B--2---:R-:W-:-:S13]  /*1030*/  ISETP.NE.AND P0, PT, R12, RZ, PT ;  /* 0x000000ff0c00720c */ /* 0x004fda0003f05270 */
[----:B------:R-:W-:Y:S05]  /*1040*/  @P0 BREAK.RELIABLE B10 ;  /* 0x00000000000a0942 */ /* 0x000fea0003800100 */
[----:B------:R-:W-:Y:S05]  /*1050*/  @P0 BRA `(.L_x_8) ;  /* 0x0000000800b80947 */ /* 0x000fea0003800000 */
[----:B------:R-:W-:-:S07]  /*1060*/  MOV R23, R14 ;  /* 0x0000000e00177202 */ /* 0x000fce0000000f00 */
.L_x_22:
[----:B------:R-:W-:Y:S05]  /*1070*/  BSYNC.RELIABLE B10 ;  /* 0x00000000000a7941 */ /* 0x000fea0003800100 */
.L_x_21:
[----:B------:R-:W2:Y:S01]  /*1080*/  LDG.E R27, desc[UR36][R4.64+0xc] ;  /* 0x00000c24041b7981 */ /* 0x000ea2000c1e1900 */
[----:B------:R-:W-:Y:S01]  /*1090*/  BSSY.RELIABLE B5, `(.L_x_23) ;  /* 0x0000010000057945 */ /* 0x000fe20003800100 */
[----:B------:R-:W-:Y:S01]  /*10a0*/  IMAD.MOV.U32 R25, RZ, RZ, -0x1 ;  /* 0xffffffffff197424 */ /* 0x000fe200078e00ff */
[----:B--2---:R-:W-:-:S13]  /*10b0*/  ISETP.NE.AND P0, PT, R27, R14, PT ;  /* 0x0000000e1b00720c */ /* 0x004fda0003f05270 */
[----:B------:R-:W-:Y:S05]  /*10c0*/  @!P0 BRA `(.L_x_24) ;  /* 0x0000000000308947 */ /* 0x000fea0003800000 */
[----:B------:R-:W-:Y:S01]  /*10d0*/  MOV R6, UR8 ;  /* 0x0000000800067c02 */ /* 0x000fe20008000f00 */
[----:B------:R-:W-:Y:S02]  /*10e0*/  IMAD.U32 R7, RZ, RZ, UR9 ;  /* 0x00000009ff077e24 */ /* 0x000fe4000f8e00ff */
[----:B------:R-:W-:Y:S02]  /*10f0*/  HFMA2 R29, -RZ, RZ, 0, 5.9604644775390625e-08 ;  /* 0x00000001ff1d7431 */ /* 0x000fe400000001ff */
[----:B------:R-:W-:Y:S02]  /*1100*/  IMAD.MOV.U32 R28, RZ, RZ, RZ ;  /* 0x000000ffff1c7224 */ /* 0x000fe400078e00ff */
[----:B------:R-:W-:-:S06]  /*1110*/  IMAD.WIDE R12, R27, 0x4, R6 ;  /* 0x000000041b0c7825 */ /* 0x000fcc00078e0206 */
[----:B------:R-:W2:Y:S01]  /*1120*/  ATOMG.E.CAS.STRONG.GPU PT, R12, [R12], R28, R29 ;  /* 0x0000001c0c0c73a9 */ /* 0x000ea200001ee11d */
[----:B------:R-:W-:Y:S01]  /*1130*/  MOV R25, 0xffffffff ;  /* 0xffffffff00197802 */ /* 0x000fe20000000f00 */
[----:B------:R-:W-:Y:S01]  /*1140*/  IMAD.MOV.U32 R15, RZ, RZ, R9 ;  /* 0x000000ffff0f7224 */ /* 0x000fe200078e0009 */
[----:B--2---:R-:W-:-:S13]  /*1150*/  ISETP.NE.AND P0, PT, R12, RZ, PT ;  /* 0x000000ff0c00720c */ /* 0x004fda0003f05270 */
[----:B------:R-:W-:Y:S05]  /*1160*/  @P0 BREAK.RELIABLE B5 ;  /* 0x0000000000050942 */ /* 0x000fea0003800100 */
[----:B------:R-:W-:Y:S05]  /*1170*/  @P0 BRA `(.L_x_8) ;  /* 0x0000000800700947 */ /* 0x000fea0003800000 */
[----:B------:R-:W-:-:S07]  /*1180*/  MOV R25, R27 ;  /* 0x0000001b00197202 */ /* 0x000fce0000000f00 */
.L_x_24:
[----:B------:R-:W-:Y:S05]  /*1190*/  BSYNC.RELIABLE B5 ;  /* 0x0000000000057941 */ /* 0x000fea0003800100 */
.L_x_23:
[----:B------:R-:W2:Y:S01]  /*11a0*/  LDG.E R12, desc[UR36][R4.64+0x10] ;  /* 0x00001024040c7981 */ /* 0x000ea2000c1e1900 */
[----:B------:R-:W-:Y:S01]  /*11b0*/  BSSY.RELIABLE B4, `(.L_x_25) ;  /* 0x000000d000047945 */ /* 0x000fe20003800100 */
        /* <DEDUP_REMOVED lines=8> */
[----:B------:R-:W-:Y:S01]  /*1240*/  IMAD.MOV.U32 R15, RZ, RZ, R9 ;  /* 0x000000ffff0f7224 */ /* 0x000fe200078e0009 */
[----:B--2---:R-:W-:-:S13]  /*1250*/  ISETP.NE.AND P0, PT, R12, RZ, PT ;  /* 0x000000ff0c00720c */ /* 0x004fda0003f05270 */
[----:B------:R-:W-:Y:S05]  /*1260*/  @P0 BREAK.RELIABLE B4 ;  /* 0x0000000000040942 */ /* 0x000fea0003800100 */
[----:B------:R-:W-:Y:S05]  /*1270*/  @P0 BRA `(.L_x_8) ;  /* 0x0000000800300947 */ /* 0x000fea0003800000 */
.L_x_26:
[----:B------:R-:W-:Y:S05]  /*1280*/  BSYNC.RELIABLE B4 ;  /* 0x0000000000047941 */ /* 0x000fea0003800100 */
.L_x_25:
[----:B------:R-:W2:Y:S02]  /*1290*/  LDG.E R9, desc[UR36][R4.64+-0x14] ;  /* 0xffffec2404097981 */ /* 0x000ea4000c1e1900 */
[----:B--2---:R-:W-:-:S13]  /*12a0*/  ISETP.NE.AND P0, PT, R9, -0x1, PT ;  /* 0xffffffff0900780c */ /* 0x004fda0003f05270 */
[----:B------:R-:W0:Y:S02]  /*12b0*/  @P0 LDC.64 R6, c[0x0][0x388] ;  /* 0x0000e200ff060b82 */ /* 0x000e240000000a00 */
[----:B0-----:R-:W-:-:S05]  /*12c0*/  @P0 IMAD.WIDE R6, R9, 0x4, R6 ;  /* 0x0000000409060825 */ /* 0x001fca00078e0206 */
[----:B------:R-:W2:Y:S02]  /*12d0*/  @P0 LDG.E R0, desc[UR36][R6.64] ;  /* 0x0000002406000981 */ /* 0x000ea4000c1e1900 */
[----:B--2---:R-:W-:-:S05]  /*12e0*/  @P0 IADD3 R13, PT, PT, R0, 0x1, RZ ;  /* 0x00000001000d0810 */ /* 0x004fca0007ffe0ff */
[----:B------:R0:W-:Y:S04]  /*12f0*/  @P0 STG.E desc[UR36][R6.64], R13 ;  /* 0x0000000d06000986 */ /* 0x0001e8000c101924 */
[----:B------:R-:W2:Y:S02]  /*1300*/  LDG.E R10, desc[UR36][R4.64+-0x10] ;  /* 0xfffff024040a7981 */ /* 0x000ea4000c1e1900 */
[----:B--2---:R-:W-:-:S13]  /*1310*/  ISETP.NE.AND P0, PT, R10, R9, PT ;  /* 0x000000090a00720c */ /* 0x004fda0003f05270 */
[----:B------:R-:W2:Y:S02]  /*1320*/  @P0 LDC.64 R8, c[0x0][0x388] ;  /* 0x0000e200ff080b82 */ /* 0x000ea40000000a00 */
[----:B--2---:R-:W-:-:S05]  /*1330*/  @P0 IMAD.WIDE R8, R10, 0x4, R8 ;  /* 0x000000040a080825 */ /* 0x004fca00078e0208 */
[----:B------:R-:W2:Y:S02]  /*1340*/  @P0 LDG.E R0, desc[UR36][R8.64] ;  /* 0x0000002408000981 */ /* 0x000ea4000c1e1900 */
[----:B--2---:R-:W-:-:S05]  /*1350*/  @P0 VIADD R15, R0, 0x1 ;  /* 0x00000001000f0836 */ /* 0x004fca0000000000 */
[----:B------:R2:W-:Y:S04]  /*1360*/  @P0 STG.E desc[UR36][R8.64], R15 ;  /* 0x0000000f08000986 */ /* 0x0005e8000c101924 */
[----:B------:R-:W3:Y:S02]  /*1370*/  LDG.E R19, desc[UR36][R4.64+-0xc] ;  /* 0xfffff42404137981 */ /* 0x000ee4000c1e1900 */
[----:B---3--:R-:W-:-:S13]  /*1380*/  ISETP.NE.AND P0, PT, R19, R10, PT ;  /* 0x0000000a1300720c */ /* 0x008fda0003f05270 */
[----:B------:R-:W0:Y:S02]  /*1390*/  @P0 LDC.64 R10, c[0x0][0x388] ;  /* 0x0000e200ff0a0b82 */ /* 0x000e240000000a00 */
[----:B0-----:R-:W-:-:S05]  /*13a0*/  @P0 IMAD.WIDE R6, R19, 0x4, R10 ;  /* 0x0000000413060825 */ /* 0x001fca00078e020a */
[----:B------:R-:W3:Y:S02]  /*13b0*/  @P0 LDG.E R0, desc[UR36][R6.64] ;  /* 0x0000002406000981 */ /* 0x000ee4000c1e1900 */
[----:B---3--:R-:W-:-:S05]  /*13c0*/  @P0 IADD3 R13, PT, PT, R0, 0x1, RZ ;  /* 0x00000001000d0810 */ /* 0x008fca0007ffe0ff */
[----:B------:R0:W-:Y:S04]  /*13d0*/  @P0 STG.E desc[UR36][R6.64], R13 ;  /* 0x0000000d06000986 */ /* 0x0001e8000c101924 */
[----:B------:R-:W3:Y:S02]  /*13e0*/  LDG.E R12, desc[UR36][R4.64+-0x8] ;  /* 0xfffff824040c7981 */ /* 0x000ee4000c1e1900 */
[----:B---3--:R-:W-:-:S13]  /*13f0*/  ISETP.NE.AND P0, PT, R12, R19, PT ;  /* 0x000000130c00720c */ /* 0x008fda0003f05270 */
        /* <DEDUP_REMOVED lines=47> */
[----:B------:R-:W2:Y:S01]  /*16f0*/  LDG.E R15, desc[UR36][R4.64+-0x14] ;  /* 0xffffec24040f7981 */ /* 0x000ea2000c1e1900 */
[----:B------:R-:W-:Y:S01]  /*1700*/  BSSY.RECONVERGENT B2, `(.L_x_27) ;  /* 0x0000005000027945 */ /* 0x000fe20003800200 */
[----:B--2---:R-:W-:-:S13]  /*1710*/  ISETP.NE.AND P0, PT, R15, -0x1, PT ;  /* 0xffffffff0f00780c */ /* 0x004fda0003f05270 */
[----:B0-----:R-:W-:Y:S05]  /*1720*/  @!P0 BRA `(.L_x_28) ;  /* 0x0000000000088947 */ /* 0x001fea0003800000 */
[----:B-1----:R-:W-:-:S05]  /*1730*/  IMAD.WIDE R6, R15, 0x4, R2 ;  /* 0x000000040f067825 */ /* 0x002fca00078e0202 */
[----:B------:R0:W5:Y:S02]  /*1740*/  ATOMG.E.EXCH.STRONG.GPU PT, RZ, desc[UR36][R6.64], RZ ;  /* 0x800000ff06ff79a8 */ /* 0x000164000c1ef124 */
.L_x_28:
[----:B------:R-:W-:Y:S05]  /*1750*/  BSYNC.RECONVERGENT B2 ;  /* 0x0000000000027941 */ /* 0x000fea0003800200 */
.L_x_27:
[----:B------:R-:W2:Y:S01]  /*1760*/  LDG.E R0, desc[UR36][R4.64+-0x10] ;  /* 0xfffff02404007981 */ /* 0x000ea2000c1e1900 */
[----:B------:R-:W-:Y:S01]  /*1770*/  BSSY.RECONVERGENT B2, `(.L_x_29) ;  /* 0x0000005000027945 */ /* 0x000fe20003800200 */
[----:B--2---:R-:W-:-:S13]  /*1780*/  ISETP.NE.AND P0, PT, R0, R15, PT ;  /* 0x0000000f0000720c */ /* 0x004fda0003f05270 */
[----:B------:R-:W-:Y:S05]  /*1790*/  @!P0 BRA `(.L_x_30) ;  /* 0x0000000000088947 */ /* 0x000fea0003800000 */
[----:B01----:R-:W-:-:S05]  /*17a0*/  IMAD.WIDE R6, R0, 0x4, R2 ;  /* 0x0000000400067825 */ /* 0x003fca00078e0202 */
[----:B------:R2:W5:Y:S02]  /*17b0*/  ATOMG.E.EXCH.STRONG.GPU PT, RZ, desc[UR36][R6.64], RZ ;  /* 0x800000ff06ff79a8 */ /* 0x000564000c1ef124 */
.L_x_30:
[----:B------:R-:W-:Y:S05]  /*17c0*/  BSYNC.RECONVERGENT B2 ;  /* 0x0000000000027941 */ /* 0x000fea0003800200 */
.L_x_29:
[----:B0-2---:R-:W2:Y:S01]  /*17d0*/  LDG.E R7, desc[UR36][R4.64+-0xc] ;  /* 0xfffff42404077981 */ /* 0x005ea2000c1e1900 */
[----:B------:R-:W-:Y:S01]  /*17e0*/  BSSY.RECONVERGENT B2, `(.L_x_31) ;  /* 0x0000005000027945 */ /* 0x000fe20003800200 */
[----:B--2---:R-:W-:-:S13]  /*17f0*/  ISETP.NE.AND P0, PT, R7, R0, PT ;  /* 0x000000000700720c */ /* 0x004fda0003f05270 */
[----:B------:R-:W-:Y:S05]  /*1800*/  @!P0 BRA `(.L_x_32) ;  /* 0x0000000000088947 */ /* 0x000fea0003800000 */
[----:B-1----:R-:W-:-:S05]  /*1810*/  IMAD.WIDE R8, R7, 0x4, R2 ;  /* 0x0000000407087825 */ /* 0x002fca00078e0202 */
[----:B------:R0:W5:Y:S02]  /*1820*/  ATOMG.E.EXCH.STRONG.GPU PT, RZ, desc[UR36][R8.64], RZ ;  /* 0x800000ff08ff79a8 */ /* 0x000164000c1ef124 */
.L_x_32:
[----:B------:R-:W-:Y:S05]  /*1830*/  BSYNC.RECONVERGENT B2 ;  /* 0x0000000000027941 */ /* 0x000fea0003800200 */
.L_x_31:
[----:B------:R-:W2:Y:S01]  /*1840*/  LDG.E R0, desc[UR36][R4.64+-0x8] ;  /* 0xfffff82404007981 */ /* 0x000ea2000c1e1900 */
[----:B------:R-:W-:Y:S01]  /*1850*/  BSSY.RECONVERGENT B2, `(.L_x_33) ;  /* 0x0000005000027945 */ /* 0x000fe20003800200 */
[----:B--2---:R-:W-:-:S13]  /*1860*/  ISETP.NE.AND P0, PT, R0, R7, PT ;  /* 0x000000070000720c */ /* 0x004fda0003f05270 */
[----:B------:R-:W-:Y:S05]  /*1870*/  @!P0 BRA `(.L_x_34) ;  /* 0x0000000000088947 */ /* 0x000fea0003800000 */
[----:B-1----:R-:W-:-:S05]  /*1880*/  IMAD.WIDE R6, R0, 0x4, R2 ;  /* 0x0000000400067825 */ /* 0x002fca00078e0202 */
[----:B------:R2:W5:Y:S02]  /*1890*/  ATOMG.E.EXCH.STRONG.GPU PT, RZ, desc[UR36][R6.64], RZ ;  /* 0x800000ff06ff79a8 */ /* 0x000564000c1ef124 */
.L_x_34:
[----:B------:R-:W-:Y:S05]  /*18a0*/  BSYNC.RECONVERGENT B2 ;  /* 0x0000000000027941 */ /* 0x000fea0003800200 */
.L_x_33:
[----:B--2---:R-:W2:Y:S01]  /*18b0*/  LDG.E R7, desc[UR36][R4.64+-0x4] ;  /* 0xfffffc2404077981 */ /* 0x004ea2000c1e1900 */
[----:B------:R-:W-:Y:S01]  /*18c0*/  BSSY.RECONVERGENT B2, `(.L_x_35) ;  /* 0x0000005000027945 */ /* 0x000fe20003800200 */
[----:B--2---:R-:W-:-:S13]  /*18d0*/  ISETP.NE.AND P0, PT, R7, R0, PT ;  /* 0x000000000700720c */ /* 0x004fda0003f05270 */
[----:B------:R-:W-:Y:S05]  /*18e0*/  @!P0 BRA `(.L_x_36) ;  /* 0x0000000000088947 */ /* 0x000fea0003800000 */
[----:B01----:R-:W-:-:S05]  /*18f0*/  IMAD.WIDE R8, R7, 0x4, R2 ;  /* 0x0000000407087825 */ /* 0x003fca00078e0202 */
[----:B------:R2:W5:Y:S02]  /*1900*/  ATOMG.E.EXCH.STRONG.GPU PT, RZ, desc[UR36][R8.64], RZ ;  /* 0x800000ff08ff79a8 */ /* 0x000564000c1ef124 */
.L_x_36:
[----:B------:R-:W-:Y:S05]  /*1910*/  BSYNC.RECONVERGENT B2 ;  /* 0x0000000000027941 */ /* 0x000fea0003800200 */
.L_x_35:
[----:B------:R-:W3:Y:S01]  /*1920*/  LDG.E R0, desc[UR36][R4.64] ;  /* 0x0000002404007981 */ /* 0x000ee2000c1e1900 */
[----:B------:R-:W-:Y:S01]  /*1930*/  BSSY.RECONVERGENT B2, `(.L_x_37) ;  /* 0x0000005000027945 */ /* 0x000fe20003800200 */
[----:B---3--:R-:W-:-:S13]  /*1940*/  ISETP.NE.AND P0, PT, R0, R7, PT ;  /* 0x000000070000720c */ /* 0x008fda0003f05270 */
[----:B------:R-:W-:Y:S05]  /*1950*/  @!P0 BRA `(.L_x_38) ;  /* 0x0000000000088947 */ /* 0x000fea0003800000 */
[----:B-1----:R-:W-:-:S05]  /*1960*/  IMAD.WIDE R6, R0, 0x4, R2 ;  /* 0x0000000400067825 */ /* 0x002fca00078e0202 */
[----:B------:R3:W5:Y:S02]  /*1970*/  ATOMG.E.EXCH.STRONG.GPU PT, RZ, desc[UR36][R6.64], RZ ;  /* 0x800000ff06ff79a8 */ /* 0x000764000c1ef124 */
.L_x_38:
[----:B------:R-:W-:Y:S05]  /*1980*/  BSYNC.RECONVERGENT B2 ;  /* 0x0000000000027941 */ /* 0x000fea0003800200 */
.L_x_37:
[----:B---3--:R-:W3:Y:S01]  /*1990*/  LDG.E R7, desc[UR36][R4.64+0x4] ;  /* 0x0000042404077981 */ /* 0x008ee2000c1e1900 */
[----:B------:R-:W-:Y:S01]  /*19a0*/  BSSY.RECONVERGENT B2, `(.L_x_39) ;  /* 0x0000005000027945 */ /* 0x000fe20003800200 */
[----:B---3--:R-:W-:-:S13]  /*19b0*/  ISETP.NE.AND P0, PT, R7, R0, PT ;  /* 0x000000000700720c */ /* 0x008fda0003f05270 */
[----:B------:R-:W-:Y:S05]  /*19c0*/  @!P0 BRA `(.L_x_40) ;  /* 0x0000000000088947 */ /* 0x000fea0003800000 */
[----:B012---:R-:W-:-:S05]  /*19d0*/  IMAD.WIDE R8, R7, 0x4, R2 ;  /* 0x0000000407087825 */ /* 0x007fca00078e0202 */
[----:B------:R3:W5:Y:S02]  /*19e0*/  ATOMG.E.EXCH.STRONG.GPU PT, RZ, desc[UR36][R8.64], RZ ;  /* 0x800000ff08ff79a8 */ /* 0x000764000c1ef124 */
.L_x_40:
[----:B------:R-:W-:Y:S05]  /*19f0*/  BSYNC.RECONVERGENT B2 ;  /* 0x0000000000027941 */ /* 0x000fea0003800200 */
.L_x_39:
[----:B------:R-:W4:Y:S01]  /*1a00*/  LDG.E R0, desc[UR36][R4.64+0x8] ;  /* 0x0000082404007981 */ /* 0x000f22000c1e1900 */
[----:B------:R-:W-:Y:S01]  /*1a10*/  BSSY.RECONVERGENT B2, `(.L_x_41) ;  /* 0x0000005000027945 */ /* 0x000fe20003800200 */
[----:B----4-:R-:W-:-:S13]  /*1a20*/  ISETP.NE.AND P0, PT, R0, R7, PT ;  /* 0x000000070000720c */ /* 0x010fda0003f05270 */
[----:B------:R-:W-:Y:S05]  /*1a30*/  @!P0 BRA `(.L_x_42) ;  /* 0x0000000000088947 */ /* 0x000fea0003800000 */
[----:B-1----:R-:W-:-:S05]  /*1a40*/  IMAD.WIDE R6, R0, 0x4, R2 ;  /* 0x0000000400067825 */ /* 0x002fca00078e0202 */
[----:B------:R4:W5:Y:S02]  /*1a50*/  ATOMG.E.EXCH.STRONG.GPU PT, RZ, desc[UR36][R6.64], RZ ;  /* 0x800000ff06ff79a8 */ /* 0x000964000c1ef124 */
.L_x_42:
[----:B------:R-:W-:Y:S05]  /*1a60*/  BSYNC.RECONVERGENT B2 ;  /* 0x0000000000027941 */ /* 0x000fea0003800200 */
.L_x_41:
[----:B----4-:R-:W4:Y:S01]  /*1a70*/  LDG.E R7, desc[UR36][R4.64+0xc] ;  /* 0x00000c2404077981 */ /* 0x010f22000c1e1900 */
[----:B------:R-:W-:Y:S01]  /*1a80*/  BSSY.RECONVERGENT B2, `(.L_x_43) ;  /* 0x0000005000027945 */ /* 0x000fe20003800200 */
[----:B----4-:R-:W-:-:S13]  /*1a90*/  ISETP.NE.AND P0, PT, R7, R0, PT ;  /* 0x000000000700720c */ /* 0x010fda0003f05270 */
[----:B------:R-:W-:Y:S05]  /*1aa0*/  @!P0 BRA `(.L_x_44) ;  /* 0x0000000000088947 */ /* 0x000fea0003800000 */
[----:B0123--:R-:W-:-:S05]  /*1ab0*/  IMAD.WIDE R8, R7, 0x4, R2 ;  /* 0x0000000407087825 */ /* 0x00ffca00078e0202 */
[----:B------:R4:W5:Y:S02]  /*1ac0*/  ATOMG.E.EXCH.STRONG.GPU PT, RZ, desc[UR36][R8.64], RZ ;  /* 0x800000ff08ff79a8 */ /* 0x000964000c1ef124 */
.L_x_44:
[----:B------:R-:W-:Y:S05]  /*1ad0*/  BSYNC.RECONVERGENT B2 ;  /* 0x0000000000027941 */ /* 0x000fea0003800200 */
.L_x_43:
[----:B------:R-:W2:Y:S02]  /*1ae0*/  LDG.E R4, desc[UR36][R4.64+0x10] ;  /* 0x0000102404047981 */ /* 0x000ea4000c1e1900 */
[----:B--2---:R-:W-:-:S13]  /*1af0*/  ISETP.NE.AND P0, PT, R4, R7, PT ;  /* 0x000000070400720c */ /* 0x004fda0003f05270 */
[----:B------:R-:W-:Y:S05]  /*1b00*/  @!P0 BRA `(.L_x_45) ;  /* 0x0000000000e48947 */ /* 0x000fea0003800000 */
[----:B-1----:R-:W-:-:S05]  /*1b10*/  IMAD.WIDE R4, R4, 0x4, R2 ;  /* 0x0000000404047825 */ /* 0x002fca00078e0202 */
[----:B------:R2:W5:Y:S01]  /*1b20*/  ATOMG.E.EXCH.STRONG.GPU PT, RZ, desc[UR36][R4.64], RZ ;  /* 0x800000ff04ff79a8 */ /* 0x000562000c1ef124 */
[----:B------:R-:W-:Y:S05]  /*1b30*/  BRA `(.L_x_45) ;  /* 0x0000000000d87947 */ /* 0x000fea0003800000 */
.L_x_8:
[----:B------:R-:W-:Y:S01]  /*1b40*/  ISETP.NE.AND P0, PT, R15, -0x1, PT ;  /* 0xffffffff0f00780c */ /* 0x000fe20003f05270 */
[----:B------:R-:W-:Y:S01]  /*1b50*/  BSSY.RECONVERGENT B11, `(.L_x_46) ;  /* 0x00000070000b7945 */ /* 0x000fe20003800200 */
[----:B------:R-:W-:Y:S02]  /*1b60*/  ISETP.NE.AND P1, PT, R8, -0x1, PT ;  /* 0xffffffff0800780c */ /* 0x000fe40003f25270 */
[----:B------:R-:W-:Y:S02]  /*1b70*/  ISETP.NE.AND P6, PT, R0, -0x1, PT ;  /* 0xffffffff0000780c */ /* 0x000fe40003fc5270 */
[----:B------:R-:W-:-:S07]  /*1b80*/  P2R R9, PR, RZ, 0x2 ;  /* 0x00000002ff097803 */ /* 0x000fce0000000000 */
[----:B------:R-:W-:Y:S05]  /*1b90*/  @!P0 BRA `(.L_x_47) ;  /* 0x0000000000088947 */ /* 0x000fea0003800000 */
[----:B------:R-:W-:-:S05]  /*1ba0*/  IMAD.WIDE R4, R15, 0x4, R6 ;  /* 0x000000040f047825 */ /* 0x000fca00078e0206 */
[----:B------:R0:W5:Y:S02]  /*1bb0*/  ATOMG.E.EXCH.STRONG.GPU PT, RZ, desc[UR36][R4.64], RZ ;  /* 0x800000ff04ff79a8 */ /* 0x000164000c1ef124 */
.L_x_47:
[----:B------:R-:W-:Y:S05]  /*1bc0*/  BSYNC.RECONVERGENT B11 ;  /* 0x00000000000b7941 */ /* 0x000fea0003800200 */
.L_x_46:
[----:B------:R-:W-:Y:S01]  /*1bd0*/  BSSY.RECONVERGENT B11, `(.L_x_48) ;  /* 0x000000a0000b7945 */ /* 0x000fe20003800200 */
[----:B------:R-:W-:Y:S02]  /*1be0*/  ISETP.NE.AND P0, PT, R10, -0x1, PT ;  /* 0xffffffff0a00780c */ /* 0x000fe40003f05270 */
[----:B------:R-:W-:Y:S02]  /*1bf0*/  ISETP.NE.AND P1, PT, R11, -0x1, PT ;  /* 0xffffffff0b00780c */ /* 0x000fe40003f25270 */
[----:B------:R-:W-:Y:S02]  /*1c00*/  ISETP.NE.AND P2, PT, R19, -0x1, PT ;  /* 0xffffffff1300780c */ /* 0x000fe40003f45270 */
[----:B------:R-:W-:Y:S02]  /*1c10*/  ISETP.NE.AND P3, PT, R21, -0x1, PT ;  /* 0xffffffff1500780c */ /* 0x000fe40003f65270 */
[----:B------:R-:W-:Y:S02]  /*1c20*/  ISETP.NE.AND P4, PT, R23, -0x1, PT ;  /* 0xffffffff1700780c */ /* 0x000fe40003f85270 */
[----:B------:R-:W-:Y:S01]  /*1c30*/  ISETP.NE.AND P5, PT, R25, -0x1, PT ;  /* 0xffffffff1900780c */ /* 0x000fe20003fa5270 */
[----:B------:R-:W-:-:S12]  /*1c40*/  @!P6 BRA `(.L_x_49) ;  /* 0x000000000008e947 */ /* 0x000fd80003800000 */
[----:B0-----:R-:W-:-:S05]  /*1c50*/  IMAD.WIDE R4, R0, 0x4, R6 ;  /* 0x0000000400047825 */ /* 0x001fca00078e0206 */
[----:B------:R2:W5:Y:S02]  /*1c60*/  ATOMG.E.EXCH.STRONG.GPU PT, RZ, desc[UR36][R4.64], RZ ;  /* 0x800000ff04ff79a8 */ /* 0x000564000c1ef124 */
.L_x_49:
[----:B------:R-:W-:Y:S05]  /*1c70*/  BSYNC.RECONVERGENT B11 ;  /* 0x00000000000b7941 */ /* 0x000fea0003800200 */
.L_x_48:
[----:B------:R-:W-:Y:S01]  /*1c80*/  ISETP.NE.AND P6, PT, R9, RZ, PT ;  /* 0x000000ff0900720c */ /* 0x000fe20003fc5270 */
[----:B------:R-:W-:-:S12]  /*1c90*/  BSSY.RECONVERGENT B11, `(.L_x_50) ;  /* 0x00000040000b7945 */ /* 0x000fd80003800200 */
[----:B------:R-:W-:Y:S05]  /*1ca0*/  @!P6 BRA `(.L_x_51) ;  /* 0x000000000008e947 */ /* 0x000fea0003800000 */
[----:B0-2---:R-:W-:-:S05]  /*1cb0*/  IMAD.WIDE R4, R8, 0x4, R6 ;  /* 0x0000000408047825 */ /* 0x005fca00078e0206 */
[----:B------:R3:W5:Y:S02]  /*1cc0*/  ATOMG.E.EXCH.STRONG.GPU PT, RZ, desc[UR36][R4.64], RZ ;  /* 0x800000ff04ff79a8 */ /* 0x000764000c1ef124 */
.L_x_51:
[----:B------:R-:W-:Y:S05]  /*1cd0*/  BSYNC.RECONVERGENT B11 ;  /* 0x00000000000b7941 */ /* 0x000fea0003800200 */
.L_x_50:
[----:B------:R-:W-:Y:S04]  /*1ce0*/  BSSY.RECONVERGENT B11, `(.L_x_52) ;  /* 0x00000040000b7945 */ /* 0x000fe80003800200 */
[----:B------:R-:W-:Y:S05]  /*1cf0*/  @!P0 BRA `(.L_x_53) ;  /* 0x0000000000088947 */ /* 0x000fea0003800000 */
[----:B0-23--:R-:W-:-:S05]  /*1d00*/  IMAD.WIDE R4, R10, 0x4, R6 ;  /* 0x000000040a047825 */ /* 0x00dfca00078e0206 */
[----:B------:R4:W5:Y:S02]  /*1d10*/  ATOMG.E.EXCH.STRONG.GPU PT, RZ, desc[UR36][R4.64], RZ ;  /* 0x800000ff04ff79a8 */ /* 0x000964000c1ef124 */
.L_x_53:
[----:B------:R-:W-:Y:S05]  /*1d20*/  BSYNC.RECONVERGENT B11 ;  /* 0x00000000000b7941 */ /* 0x000fea0003800200 */
.L_x_52:
[----:B------:R-:W-:Y:S04]  /*1d30*/  BSSY.RECONVERGENT B11, `(.L_x_54) ;  /* 0x00000040000b7945 */ /* 0x000fe80003800200 */
[----:B------:R-:W-:Y:S05]  /*1d40*/  @!P1 BRA `(.L_x_55) ;  /* 0x0000000000089947 */ /* 0x000fea0003800000 */
[----:B0-234-:R-:W-:-:S05]  /*1d50*/  IMAD.WIDE R4, R11, 0x4, R6 ;  /* 0x000000040b047825 */ /* 0x01dfca00078e0206 */
[----:B------:R0:W5:Y:S02]  /*1d60*/  ATOMG.E.EXCH.STRONG.GPU PT, RZ, desc[UR36][R4.64], RZ ;  /* 0x800000ff04ff79a8 */ /* 0x000164000c1ef124 */
.L_x_55:
[----:B------:R-:W-:Y:S05]  /*1d70*/  BSYNC.RECONVERGENT B11 ;  /* 0x00000000000b7941 */ /* 0x000fea0003800200 */
.L_x_54:
[----:B------:R-:W-:Y:S04]  /*1d80*/  BSSY.RECONVERGENT B11, `(.L_x_56) ;  /* 0x00000040000b7945 */ /* 0x000fe80003800200 */
[----:B------:R-:W-:Y:S05]  /*1d90*/  @!P2 BRA `(.L_x_57) ;  /* 0x000000000008a947 */ /* 0x000fea0003800000 */
[----:B0-234-:R-:W-:-:S05]  /*1da0*/  IMAD.WIDE R4, R19, 0x4, R6 ;  /* 0x0000000413047825 */ /* 0x01dfca00078e0206 */
[----:B------:R0:W5:Y:S02]  /*1db0*/  ATOMG.E.EXCH.STRONG.GPU PT, RZ, desc[UR36][R4.64], RZ ;  /* 0x800000ff04ff79a8 */ /* 0x000164000c1ef124 */
.L_x_57:
[----:B------:R-:W-:Y:S05]  /*1dc0*/  BSYNC.RECONVERGENT B11 ;  /* 0x00000000000b7941 */ /* 0x000fea0003800200 */
.L_x_56:
[----:B------:R-:W-:Y:S04]  /*1dd0*/  BSSY.RECONVERGENT B11, `(.L_x_58) ;  /* 0x00000040000b7945 */ /* 0x000fe80003800200 */
[----:B------:R-:W-:Y:S05]  /*1de0*/  @!P3 BRA `(.L_x_59) ;  /* 0x000000000008b947 */ /* 0x000fea0003800000 */
[----:B0-234-:R-:W-:-:S05]  /*1df0*/  IMAD.WIDE R4, R21, 0x4, R6 ;  /* 0x0000000415047825 */ /* 0x01dfca00078e0206 */
[----:B------:R0:W5:Y:S02]  /*1e00*/  ATOMG.E.EXCH.STRONG.GPU PT, RZ, desc[UR36][R4.64], RZ ;  /* 0x800000ff04ff79a8 */ /* 0x000164000c1ef124 */
.L_x_59:
[----:B------:R-:W-:Y:S05]  /*1e10*/  BSYNC.RECONVERGENT B11 ;  /* 0x00000000000b7941 */ /* 0x000fea0003800200 */
.L_x_58:
[----:B------:R-:W-:Y:S04]  /*1e20*/  BSSY.RECONVERGENT B11, `(.L_x_60) ;  /* 0x00000040000b7945 */ /* 0x000fe80003800200 */
[----:B------:R-:W-:Y:S05]  /*1e30*/  @!P4 BRA `(.L_x_61) ;  /* 0x000000000008c947 */ /* 0x000fea0003800000 */
[----:B0-234-:R-:W-:-:S05]  /*1e40*/  IMAD.WIDE R4, R23, 0x4, R6 ;  /* 0x0000000417047825 */ /* 0x01dfca00078e0206 */
[----:B------:R0:W5:Y:S02]  /*1e50*/  ATOMG.E.EXCH.STRONG.GPU PT, RZ, desc[UR36][R4.64], RZ ;  /* 0x800000ff04ff79a8 */ /* 0x000164000c1ef124 */
.L_x_61:
[----:B------:R-:W-:Y:S05]  /*1e60*/  BSYNC.RECONVERGENT B11 ;  /* 0x00000000000b7941 */ /* 0x000fea0003800200 */
.L_x_60:
[----:B------:R-:W-:Y:S05]  /*1e70*/  @!P5 BRA `(.L_x_45) ;  /* 0x000000000008d947 */ /* 0x000fea0003800000 */
[----:B------:R-:W-:-:S05]  /*1e80*/  IMAD.WIDE R6, R25, 0x4, R6 ;  /* 0x0000000419067825 */ /* 0x000fca00078e0206 */
[----:B------:R0:W5:Y:S02]  /*1e90*/  ATOMG.E.EXCH.STRONG.GPU PT, RZ, desc[UR36][R6.64], RZ ;  /* 0x800000ff06ff79a8 */ /* 0x000164000c1ef124 */
.L_x_45:
[----:B------:R-:W-:Y:S05]  /*1ea0*/  BSYNC.RECONVERGENT B1 ;  /* 0x0000000000017941 */ /* 0x000fea0003800200 */
.L_x_5:
[----:B------:R-:W-:Y:S05]  /*1eb0*/  WARPSYNC.ALL ;  /* 0x0000000000007948 */ /* 0x000fea0003800000 */
[----:B------:R-:W-:Y:S01]  /*1ec0*/  IADD3 R17, PT, PT, R17, 0x1, RZ ;  /* 0x0000000111117810 */ /* 0x000fe20007ffe0ff */
[----:B------:R-:W-:Y:S06]  /*1ed0*/  BRA.U UP0, `(.L_x_62) ;  /* 0xffffffe5008c7547 */ /* 0x000fec000b83ffff */
[----:B------:R-:W-:Y:S05]  /*1ee0*/  EXIT ;  /* 0x000000000000794d */ /* 0x000fea0003800000 */
        .type           $_Z8myKernelPiS_PA10_ii$_Z9quickSortPiii,@function
        .size           $_Z8myKernelPiS_PA10_ii$_Z9quickSortPiii,(.L_x_71 - $_Z8myKernelPiS_PA10_ii$_Z9quickSortPiii)
$_Z8myKernelPiS_PA10_ii$_Z9quickSortPiii:
[----:B------:R-:W-:-:S05]  /*1ef0*/  VIADD R1, R1, 0xffffffd0 ;  /* 0xffffffd001017836 */ /* 0x000fca0000000000 */
[----:B------:R-:W-:Y:S04]  /*1f00*/  STL [R1+0x2c], R27 ;  /* 0x00002c1b01007387 */ /* 0x000fe80000100800 */
[----:B------:R-:W-:Y:S04]  /*1f10*/  STL [R1+0x28], R26 ;  /* 0x0000281a01007387 */ /* 0x000fe80000100800 */
[----:B------:R0:W-:Y:S04]  /*1f20*/  STL [R1+0x24], R25 ;  /* 0x0000241901007387 */ /* 0x0001e80000100800 */
[----:B------:R1:W-:Y:S04]  /*1f30*/  STL [R1+0x20], R24 ;  /* 0x0000201801007387 */ /* 0x0003e80000100800 */
[----:B------:R-:W-:Y:S01]  /*1f40*/  STL [R1+0x1c], R23 ;  /* 0x00001c1701007387 */ /* 0x000fe20000100800 */
[----:B0-----:R-:W-:-:S03]  /*1f50*/  IMAD.MOV.U32 R25, RZ, RZ, R5 ;  /* 0x000000ffff197224 */ /* 0x001fc600078e0005 */
[----:B------:R-:W-:Y:S01]  /*1f60*/  STL [R1+0x18], R22 ;  /* 0x0000181601007387 */ /* 0x000fe20000100800 */
[----:B-1----:R-:W-:-:S03]  /*1f70*/  MOV R24, R4 ;  /* 0x0000000400187202 */ /* 0x002fc60000000f00 */
[----:B------:R-:W-:Y:S04]  /*1f80*/  STL [R1+0x14], R21 ;  /* 0x0000141501007387 */ /* 0x000fe80000100800 */
[----:B------:R-:W-:Y:S04]  /*1f90*/  STL [R1+0x10], R20 ;  /* 0x0000101401007387 */ /* 0x000fe80000100800 */
[----:B------:R0:W-:Y:S04]  /*1fa0*/  STL [R1+0xc], R18 ;  /* 0x00000c1201007387 */ /* 0x0001e80000100800 */
[----:B------:R1:W-:Y:S04]  /*1fb0*/  STL [R1+0x8], R17 ;  /* 0x0000081101007387 */ /* 0x0003e80000100800 */
[----:B------:R-:W-:Y:S01]  /*1fc0*/  STL [R1+0x4], R16 ;  /* 0x0000041001007387 */ /* 0x000fe20000100800 */
[----:B0-----:R-:W0:Y:S05]  /*1fd0*/  BMOV.32.CLEAR R18, B7 ;  /* 0x0000000007127355 */ /* 0x001e2a0000100000 */
[----:B-1----:R-:W1:Y:S05]  /*1fe0*/  BMOV.32.CLEAR R17, B6 ;  /* 0x0000000006117355 */ /* 0x002e6a0000100000 */
[----:B------:R-:W-:Y:S01]  /*1ff0*/  BSSY.RECONVERGENT B6, `(.L_x_63) ;  /* 0x0000036000067945 */ /* 0x000fe20003800200 */
[----:B------:R2:W-:Y:S02]  /*2000*/  STL [R1], R2 ;  /* 0x0000000201007387 */ /* 0x0005e40000100800 */
[----:B--2---:R-:W-:-:S04]  /*2010*/  MOV R2, R7 ;  /* 0x0000000700027202 */ /* 0x004fc80000000f00 */
[----:B------:R-:W-:-:S13]  /*2020*/  ISETP.GE.AND P0, PT, R6, R2, PT ;  /* 0x000000020600720c */ /* 0x000fda0003f06270 */
[----:B01----:R-:W-:Y:S05]  /*2030*/  @P0 BRA `(.L_x_64) ;  /* 0x0000000000c40947 */ /* 0x003fea0003800000 */
[----:B------:R-:W0:Y:S01]  /*2040*/  LDC.64 R26, c[0x0][0x358] ;  /* 0x0000d600ff1a7b82 */ /* 0x000e220000000a00 */
[----:B------:R-:W-:Y:S01]  /*2050*/  BSSY.RECONVERGENT B7, `(.L_x_64) ;  /* 0x000002f000077945 */ /* 0x000fe20003800200 */
[----:B------:R-:W-:-:S07]  /*2060*/  IMAD.WIDE R22, R2, 0x4, R24 ;  /* 0x0000000402167825 */ /* 0x000fce00078e0218 */
.L_x_69:
[----:B0-----:R-:W-:Y:S02]  /*2070*/  R2UR UR4, R26 ;  /* 0x000000001a0472ca */ /* 0x001fe400000e0000 */
[----:B------:R-:W-:-:S13]  /*2080*/  R2UR UR5, R27 ;  /* 0x000000001b0572ca */ /* 0x000fda00000e0000 */
[----:B------:R0:W5:Y:S01]  /*2090*/  LDG.E R0, desc[UR4][R22.64] ;  /* 0x0000000416007981 */ /* 0x000162000c1e1900 */
[----:B------:R-:W-:Y:S01]  /*20a0*/  BSSY.RECONVERGENT B0, `(.L_x_65) ;  /* 0x0000017000007945 */ /* 0x000fe20003800200 */
[----:B------:R-:W-:Y:S01]  /*20b0*/  VIADD R16, R6, 0xffffffff ;  /* 0xffffffff06107836 */ /* 0x000fe20000000000 */
[----:B------:R-:W-:-:S07]  /*20c0*/  MOV R3, R6 ;  /* 0x0000000600037202 */ /* 0x000fce0000000f00 */
.L_x_68:
[----:B------:R-:W-:Y:S01]  /*20d0*/  R2UR UR4, R26 ;  /* 0x000000001a0472ca */ /* 0x000fe200000e0000 */
[----:B-1----:R-:W-:Y:S01]  /*20e0*/  IMAD.WIDE R8, R3, 0x4, R24 ;  /* 0x0000000403087825 */ /* 0x002fe200078e0218 */
[----:B------:R-:W-:-:S13]  /*20f0*/  R2UR UR5, R27 ;  /* 0x000000001b0572ca */ /* 0x000fda00000e0000 */
[----:B------:R-:W2:Y:S01]  /*2100*/  LDG.E R11, desc[UR4][R8.64] ;  /* 0x00000004080b7981 */ /* 0x000ea2000c1e1900 */
[----:B------:R-:W-:Y:S01]  /*2110*/  VIADD R3, R3, 0x1 ;  /* 0x0000000103037836 */ /* 0x000fe20000000000 */
[----:B------:R-:W-:Y:S04]  /*2120*/  BSSY.RECONVERGENT B1, `(.L_x_66) ;  /* 0x000000d000017945 */ /* 0x000fe80003800200 */
[----:B------:R-:W-:Y:S02]  /*2130*/  ISETP.GE.AND P1, PT, R3, R2, PT ;  /* 0x000000020300720c */ /* 0x000fe40003f26270 */
[----:B--2--5:R-:W-:-:S13]  /*2140*/  ISETP.GE.AND P0, PT, R11, R0, PT ;  /* 0x000000000b00720c */ /* 0x024fda0003f06270 */
[----:B------:R-:W-:Y:S05]  /*2150*/  @P0 BRA `(.L_x_67) ;  /* 0x0000000000240947 */ /* 0x000fea0003800000 */
[----:B------:R-:W-:Y:S01]  /*2160*/  R2UR UR4, R26 ;  /* 0x000000001a0472ca */ /* 0x000fe200000e0000 */
[----:B------:R-:W-:Y:S01]  /*2170*/  IMAD.WIDE R4, R16, 0x4, R24 ;  /* 0x0000000410047825 */ /* 0x000fe200078e0218 */
[----:B------:R-:W-:-:S13]  /*2180*/  R2UR UR5, R27 ;  /* 0x000000001b0572ca */ /* 0x000fda00000e0000 */
[----:B------:R-:W2:Y:S01]  /*2190*/  LDG.E R7, desc[UR4][R4.64+0x4] ;  /* 0x0000040404077981 */ /* 0x000ea2000c1e1900 */
[----:B------:R-:W-:Y:S02]  /*21a0*/  R2UR UR6, R26 ;  /* 0x000000001a0672ca */ /* 0x000fe400000e0000 */
[----:B------:R-:W-:Y:S01]  /*21b0*/  R2UR UR7, R27 ;  /* 0x000000001b0772ca */ /* 0x000fe200000e0000 */
[----:B------:R1:W-:Y:S01]  /*21c0*/  STG.E desc[UR4][R4.64+0x4], R11 ;  /* 0x0000040b04007986 */ /* 0x0003e2000c101904 */
[----:B------:R-:W-:-:S11]  /*21d0*/  IADD3 R16, PT, PT, R16, 0x1, RZ ;  /* 0x0000000110107810 */ /* 0x000fd60007ffe0ff */
[----:B--2---:R1:W-:Y:S02]  /*21e0*/  STG.E desc[UR6][R8.64], R7 ;  /* 0x0000000708007986 */ /* 0x0043e4000c101906 */
.L_x_67:
[----:B------:R-:W-:Y:S05]  /*21f0*/  BSYNC.RECONVERGENT B1 ;  /* 0x0000000000017941 */ /* 0x000fea0003800200 */
.L_x_66:
[----:B------:R-:W-:Y:S05]  /*2200*/  @!P1 BRA `(.L_x_68) ;  /* 0xfffffffc00b09947 */ /* 0x000fea000383ffff */
[----:B------:R-:W-:Y:S05]  /*2210*/  BSYNC.RECONVERGENT B0 ;  /* 0x0000000000007941 */ /* 0x000fea0003800200 */
.L_x_65:
[----:B------:R-:W-:Y:S01]  /*2220*/  R2UR UR6, R26 ;  /* 0x000000001a0672ca */ /* 0x000fe200000e0000 */
[----:B-1----:R-:W-:Y:S01]  /*2230*/  IMAD.WIDE R8, R16, 0x4, R24 ;  /* 0x0000000410087825 */ /* 0x002fe200078e0218 */
[C---:B------:R-:W-:Y:S02]  /*2240*/  R2UR UR7, R27.reuse ;  /* 0x000000001b0772ca */ /* 0x040fe400000e0000 */
[----:B------:R-:W-:Y:S02]  /*2250*/  R2UR UR4, R26 ;  /* 0x000000001a0472ca */ /* 0x000fe400000e0000 */
[----:B------:R-:W-:-:S09]  /*2260*/  R2UR UR5, R27 ;  /* 0x000000001b0572ca */ /* 0x000fd200000e0000 */
[----:B------:R-:W2:Y:S04]  /*2270*/  LDG.E R0, desc[UR6][R22.64] ;  /* 0x0000000616007981 */ /* 0x000ea8000c1e1900 */
[----:B------:R-:W3:Y:S01]  /*2280*/  LDG.E R3, desc[UR4][R8.64+0x4] ;  /* 0x0000040408037981 */ /* 0x000ee2000c1e1900 */
[----:B------:R-:W-:Y:S02]  /*2290*/  HFMA2 R21, -RZ, RZ, 0, 0 ;  /* 0x00000000ff157431 */ /* 0x000fe400000001ff */
[----:B------:R-:W-:Y:S01]  /*22a0*/  IMAD.MOV.U32 R4, RZ, RZ, R24 ;  /* 0x000000ffff047224 */ /* 0x000fe200078e0018 */
[----:B------:R-:W-:Y:S01]  /*22b0*/  MOV R5, R25 ;  /* 0x0000001900057202 */ /* 0x000fe20000000f00 */
[----:B------:R-:W-:Y:S01]  /*22c0*/  IMAD.MOV.U32 R7, RZ, RZ, R16 ;  /* 0x000000ffff077224 */ /* 0x000fe200078e0010 */
[----:B------:R-:W-:Y:S01]  /*22d0*/  MOV R20, 0x2310 ;  /* 0x0000231000147802 */ /* 0x000fe20000000f00 */
[----:B--2---:R1:W-:Y:S04]  /*22e0*/  STG.E desc[UR4][R8.64+0x4], R0 ;  /* 0x0000040008007986 */ /* 0x0043e8000c101904 */
[----:B---3--:R1:W-:Y:S02]  /*22f0*/  STG.E desc[UR6][R22.64], R3 ;  /* 0x0000000316007986 */ /* 0x0083e4000c101906 */
[----:B01----:R-:W-:Y:S05]  /*2300*/  CALL.REL.NOINC `($_Z8myKernelPiS_PA10_ii$_Z9quickSortPiii) ;  /* 0xfffffff800f87944 */ /* 0x003fea0003c3ffff */
[----:B------:R-:W-:-:S05]  /*2310*/  VIADD R6, R16, 0x2 ;  /* 0x0000000210067836 */ /* 0x000fca0000000000 */
[----:B------:R-:W-:-:S13]  /*2320*/  ISETP.GE.AND P0, PT, R6, R2, PT ;  /* 0x000000020600720c */ /* 0x000fda0003f06270 */
[----:B------:R-:W-:Y:S05]  /*2330*/  @!P0 BRA `(.L_x_69) ;  /* 0xfffffffc004c8947 */ /* 0x000fea000383ffff */
[----:B------:R-:W-:Y:S05]  /*2340*/  BSYNC.RECONVERGENT B7 ;  /* 0x0000000000077941 */ /* 0x000fea0003800200 */
.L_x_64:
[----:B------:R-:W-:Y:S05]  /*2350*/  BSYNC.RECONVERGENT B6 ;  /* 0x0000000000067941 */ /* 0x000fea0003800200 */
.L_x_63:
[----:B------:R-:W2:Y:S01]  /*2360*/  LDL R20, [R1+0x10] ;  /* 0x0000100001147983 */ /* 0x000ea20000100800 */
[----:B------:R0:W-:Y:S05]  /*2370*/  BMOV.32 B6, R17 ;  /* 0x0000001106007356 */ /* 0x0001ea0000000000 */
[----:B------:R-:W2:Y:S01]  /*2380*/  LDL R21, [R1+0x14] ;  /* 0x0000140001157983 */ /* 0x000ea20000100800 */
[----:B------:R1:W-:Y:S05]  /*2390*/  BMOV.32 B7, R18 ;  /* 0x0000001207007356 */ /* 0x0003ea0000000000 */
[----:B------:R-:W2:Y:S04]  /*23a0*/  LDL R2, [R1] ;  /* 0x0000000001027983 */ /* 0x000ea80000100800 */
[----:B------:R-:W2:Y:S04]  /*23b0*/  LDL R16, [R1+0x4] ;  /* 0x0000040001107983 */ /* 0x000ea80000100800 */
[----:B0-----:R-:W2:Y:S04]  /*23c0*/  LDL R17, [R1+0x8] ;  /* 0x0000080001117983 */ /* 0x001ea80000100800 */
[----:B-1----:R-:W2:Y:S04]  /*23d0*/  LDL R18, [R1+0xc] ;  /* 0x00000c0001127983 */ /* 0x002ea80000100800 */
[----:B------:R-:W2:Y:S04]  /*23e0*/  LDL R22, [R1+0x18] ;  /* 0x0000180001167983 */ /* 0x000ea80000100800 */
[----:B------:R-:W2:Y:S04]  /*23f0*/  LDL R23, [R1+0x1c] ;  /* 0x00001c0001177983 */ /* 0x000ea80000100800 */
[----:B------:R-:W2:Y:S04]  /*2400*/  LDL R24, [R1+0x20] ;  /* 0x0000200001187983 */ /* 0x000ea80000100800 */
[----:B------:R-:W2:Y:S04]  /*2410*/  LDL R25, [R1+0x24] ;  /* 0x0000240001197983 */ /* 0x000ea80000100800 */
[----:B------:R-:W2:Y:S04]  /*2420*/  LDL R26, [R1+0x28] ;  /* 0x00002800011a7983 */ /* 0x000ea80000100800 */
[----:B------:R0:W2:Y:S02]  /*2430*/  LDL R27, [R1+0x2c] ;  /* 0x00002c00011b7983 */ /* 0x0000a40000100800 */
[----:B0-----:R-:W-:Y:S01]  /*2440*/  IADD3 R1, PT, PT, R1, 0x30, RZ ;  /* 0x0000003001017810 */ /* 0x001fe20007ffe0ff */
[----:B--2---:R-:W-:Y:S06]  /*2450*/  RET.REL.NODEC R20 `(_Z8myKernelPiS_PA10_ii) ;  /* 0xffffffd814e87950 */ /* 0x004fec0003c3ffff */
.L_x_70:
        /* <DEDUP_REMOVED lines=10> */
.L_x_71:


//--------------------- .nv.shared.reserved.0     --------------------------
	.section	.nv.shared.reserved.0,"aw",@nobits
	.weak		__nv_reservedSMEM_offset_0_alias
	.size		__nv_reservedSMEM_offset_0_alias, 0, 64
	.other		__nv_reservedSMEM_offset_0_alias,@"STO_CUDA_RESERVED_SHARED STV_DEFAULT"
__nv_reservedSMEM_offset_0_alias:
	.zero		0
	.zero		64


//--------------------- .nv.global                --------------------------
	.section	.nv.global,"aw",@nobits
.nv.global:
	.type		_ZN34_INTERNAL_1ae48f95_4_k_cu_54b8237f6thrust24THRUST_300001_SM_1000_NS12placeholders2_8E,@object
	.size		_ZN34_INTERNAL_1ae48f95_4_k_cu_54b8237f6thrust24THRUST_300001_SM_1000_NS12placeholders2_8E,(_ZN34_INTERNAL_1ae48f95_4_k_cu_54b8237f4cuda3std3__436_GLOBAL__N__1ae48f95_4_k_cu_54b8237f6ignoreE - _ZN34_INTERNAL_1ae48f95_4_k_cu_54b8237f6thrust24THRUST_300001_SM_1000_NS12placeholders2_8E)
_ZN34_INTERNAL_1ae48f95_4_k_cu_54b8237f6thrust24THRUST_300001_SM_1000_NS12placeholders2_8E:
	.zero		1
	.type		_ZN34_INTERNAL_1ae48f95_4_k_cu_54b8237f4cuda3std3__436_GLOBAL__N__1ae48f95_4_k_cu_54b8237f6ignoreE,@object
	.size		_ZN34_INTERNAL_1ae48f95_4_k_cu_54b8237f4cuda3std3__436_GLOBAL__N__1ae48f95_4_k_cu_54b8237f6ignoreE,(_ZN34_INTERNAL_1ae48f95_4_k_cu_54b8237f4cuda3std6ranges3__45__cpo4dataE - _ZN34_INTERNAL_1ae48f95_4_k_cu_54b8237f4cuda3std3__436_GLOBAL__N__1ae48f95_4_k_cu_54b8237f6ignoreE)
_ZN34_INTERNAL_1ae48f95_4_k_cu_54b8237f4cuda3std3__436_GLOBAL__N__1ae48f95_4_k_cu_54b8237f6ignoreE:
	.zero		1
	.type		_ZN34_INTERNAL_1ae48f95_4_k_cu_54b8237f4cuda3std6ranges3__45__cpo4dataE,@object
	.size		_ZN34_INTERNAL_1ae48f95_4_k_cu_54b8237f4cuda3std6ranges3__45__cpo4dataE,(_ZN34_INTERNAL_1ae48f95_4_k_cu_54b8237f6thrust24THRUST_300001_SM_1000_NS6system3cpp3parE - _ZN34_INTERNAL_1ae48f95_4_k_cu_54b8237f4cuda3std6ranges3__45__cpo4dataE)
_ZN34_INTERNAL_1ae48f95_4_k_cu_54b8237f4cuda3std6ranges3__45__cpo4dataE:
	.zero		1
	.type		_ZN34_INTERNAL_1ae48f95_4_k_cu_54b8237f6thrust24THRUST_300001_SM_1000_NS6system3cpp3parE,@object
	.size		_ZN34_INTERNAL_1ae48f95_4_k_cu_54b8237f6thrust24THRUST_300001_SM_1000_NS6system3cpp3parE,(_ZN34_INTERNAL_1ae48f95_4_k_cu_54b8237f4cuda3std3__45__cpo5beginE - _ZN34_INTERNAL_1ae48f95_4_k_cu_54b8237f6thrust24THRUST_300001_SM_1000_NS6system3cpp3parE)
_ZN34_INTERNAL_1ae48f95_4_k_cu_54b8237f6thrust24THRUST_300001_SM_1000_NS6system3cpp3parE:
	.zero		1
	.type		_ZN34_INTERNAL_1ae48f95_4_k_cu_54b8237f4cuda3std3__45__cpo5beginE,@object
	.size		_ZN34_INTERNAL_1ae48f95_4_k_cu_54b8237f4cuda3std3__45__cpo5beginE,(_ZN34_INTERNAL_1ae48f95_4_k_cu_54b8237f4cuda3std6ranges3__45__cpo5beginE - _ZN34_INTERNAL_1ae48f95_4_k_cu_54b8237f4cuda3std3__45__cpo5beginE)
_ZN34_INTERNAL_1ae48f95_4_k_cu_54b8237f4cuda3std3__45__cpo5beginE:
	.zero		1
	.type		_ZN34_INTERNAL_1ae48f95_4_k_cu_54b8237f4cuda3std6ranges3__45__cpo5beginE,@object
	.size		_ZN34_INTERNAL_1ae48f95_4_k_cu_54b8237f4cuda3std6ranges3__45__cpo5beginE,(_ZN34_INTERNAL_1ae48f95_4_k_cu_54b8237f6thrust24THRUST_300001_SM_1000_NS6deviceE - _ZN34_INTERNAL_1ae48f95_4_k_cu_54b8237f4cuda3std6ranges3__45__cpo5beginE)
_ZN34_INTERNAL_1ae48f95_4_k_cu_54b8237f4cuda3std6ranges3__45__cpo5beginE:
	.zero		1
	.type		_ZN34_INTERNAL_1ae48f95_4_k_cu_54b8237f6thrust24THRUST_300001_SM_1000_NS6deviceE,@object
	.size		_ZN34_INTERNAL_1ae48f95_4_k_cu_54b8237f6thrust24THRUST_300001_SM_1000_NS6deviceE,(_ZN34_INTERNAL_1ae48f95_4_k_cu_54b8237f4cuda3std3__47nulloptE - _ZN34_INTERNAL_1ae48f95_4_k_cu_54b8237f6thrust24THRUST_300001_SM_1000_NS6deviceE)
_ZN34_INTERNAL_1ae48f95_4_k_cu_54b8237f6thrust24THRUST_300001_SM_1000_NS6deviceE:
	.zero		1
	.type		_ZN34_INTERNAL_1ae48f95_4_k_cu_54b8237f4cuda3std3__47nulloptE,@object
	.size		_ZN34_INTERNAL_1ae48f95_4_k_cu_54b8237f4cuda3std3__47nulloptE,(_ZN34_INTERNAL_1ae48f95_4_k_cu_54b8237f4cuda3std6ranges3__45__cpo8distanceE - _ZN34_INTERNAL_1ae48f95_4_k_cu_54b8237f4cuda3std3__47nulloptE)
_ZN34_INTERNAL_1ae48f95_4_k_cu_54b8237f4cuda3std3__47nulloptE:
	.zero		1
	.type		_ZN34_INTERNAL_1ae48f95_4_k_cu_54b8237f4cuda3std6ranges3__45__cpo8distanceE,@object
	.size		_ZN34_INTERNAL_1ae48f95_4_k_cu_54b8237f4cuda3std6ranges3__45__cpo8distanceE,(_ZN34_INTERNAL_1ae48f95_4_k_cu_54b8237f6thrust24THRUST_300001_SM_1000_NS12placeholders2_4E - _ZN34_INTERNAL_1ae48f95_4_k_cu_54b8237f4cuda3std6ranges3__45__cpo8distanceE)
_ZN34_INTERNAL_1ae48f95_4_k_cu_54b8237f4cuda3std6ranges3__45__cpo8distanceE:
	.zero		1
	.type		_ZN34_INTERNAL_1ae48f95_4_k_cu_54b8237f6thrust24THRUST_300001_SM_1000_NS12placeholders2_4E,@object
	.size		_ZN34_INTERNAL_1ae48f95_4_k_cu_54b8237f6thrust24THRUST_300001_SM_1000_NS12placeholders2_4E,(_ZN34_INTERNAL_1ae48f95_4_k_cu_54b8237f4cuda3std3__45__cpo6rbeginE - _ZN34_INTERNAL_1ae48f95_4_k_cu_54b8237f6thrust24THRUST_300001_SM_1000_NS12placeholders2_4E)
_ZN34_INTERNAL_1ae48f95_4_k_cu_54b8237f6thrust24THRUST_300001_SM_1000_NS12placeholders2_4E:
	.zero		1
	.type		_ZN34_INTERNAL_1ae48f95_4_k_cu_54b8237f4cuda3std3__45__cpo6rbeginE,@object
	.size		_ZN34_INTERNAL_1ae48f95_4_k_cu_54b8237f4cuda3std3__45__cpo6rbeginE,(_ZN34_INTERNAL_1ae48f95_4_k_cu_54b8237f4cuda3std6ranges3__45__cpo7advanceE - _ZN34_INTERNAL_1ae48f95_4_k_cu_54b8237f4cuda3std3__45__cpo6rbeginE)
_ZN34_INTERNAL_1ae48f95_4_k_cu_54b8237f4cuda3std3__45__cpo6rbeginE:
	.zero		1
	.type		_ZN34_INTERNAL_1ae48f95_4_k_cu_54b8237f4cuda3std6ranges3__45__cpo7advanceE,@object
	.size		_ZN34_INTERNAL_1ae48f95_4_k_cu_54b8237f4cuda3std6ranges3__45__cpo7advanceE,(_ZN34_INTERNAL_1ae48f95_4_k_cu_54b8237f6thrust24THRUST_300001_SM_1000_NS12placeholders3_10E - _ZN34_INTERNAL_1ae48f95_4_k_cu_54b8237f4cuda3std6ranges3__45__cpo7advanceE)
_ZN34_INTERNAL_1ae48f95_4_k_cu_54b8237f4cuda3std6ranges3__45__cpo7advanceE:
	.zero		1
	.type		_ZN34_INTERNAL_1ae48f95_4_k_cu_54b8237f6thrust24THRUST_300001_SM_1000_NS12placeholders3_10E,@object
	.size		_ZN34_INTERNAL_1ae48f95_4_k_cu_54b8237f6thrust24THRUST_300001_SM_1000_NS12placeholders3_10E,(_ZN34_INTERNAL_1ae48f95_4_k_cu_54b8237f4cuda3std3__48in_placeE - _ZN34_INTERNAL_1ae48f95_4_k_cu_54b8237f6thrust24THRUST_300001_SM_1000_NS12placeholders3_10E)
_ZN34_INTERNAL_1ae48f95_4_k_cu_54b8237f6thrust24THRUST_300001_SM_1000_NS12placeholders3_10E:
	.zero		1
	.type		_ZN34_INTERNAL_1ae48f95_4_k_cu_54b8237f4cuda3std3__48in_placeE,@object
	.size		_ZN34_INTERNAL_1ae48f95_4_k_cu_54b8237f4cuda3std3__48in_placeE,(_ZN34_INTERNAL_1ae48f95_4_k_cu_54b8237f4cuda3std6ranges3__45__cpo4sizeE - _ZN34_INTERNAL_1ae48f95_4_k_cu_54b8237f4cuda3std3__48in_placeE)
_ZN34_INTERNAL_1ae48f95_4_k_cu_54b8237f4cuda3std3__48in_placeE:
	.zero		1
	.type		_ZN34_INTERNAL_1ae48f95_4_k_cu_54b8237f4cuda3std6ranges3__45__cpo4sizeE,@object
	.size		_ZN34_INTERNAL_1ae48f95_4_k_cu_54b8237f4cuda3std6ranges3__45__cpo4sizeE,(_ZN34_INTERNAL_1ae48f95_4_k_cu_54b8237f6thrust24THRUST_300001_SM_1000_NS12placeholders2_2E - _ZN34_INTERNAL_1ae48f95_4_k_cu_54b8237f4cuda3std6ranges3__45__cpo4sizeE)
_ZN34_INTERNAL_1ae48f95_4_k_cu_54b8237f4cuda3std6ranges3__45__cpo4sizeE:
	.zero		1
	.type		_ZN34_INTERNAL_1ae48f95_4_k_cu_54b8237f6thrust24THRUST_300001_SM_1000_NS12placeholders2_2E,@object
	.size		_ZN34_INTERNAL_1ae48f95_4_k_cu_54b8237f6thrust24THRUST_300001_SM_1000_NS12placeholders2_2E,(_ZN34_INTERNAL_1ae48f95_4_k_cu_54b8237f4cuda3std3__45__cpo6cbeginE - _ZN34_INTERNAL_1ae48f95_4_k_cu_54b8237f6thrust24THRUST_300001_SM_1000_NS12placeholders2_2E)
_ZN34_INTERNAL_1ae48f95_4_k_cu_54b8237f6thrust24THRUST_300001_SM_1000_NS12placeholders2_2E:
	.zero		1
	.type		_ZN34_INTERNAL_1ae48f95_4_k_cu_54b8237f4cuda3std3__45__cpo6cbeginE,@object
	.size		_ZN34_INTERNAL_1ae48f95_4_k_cu_54b8237f4cuda3std3__45__cpo6cbeginE,(_ZN34_INTERNAL_1ae48f95_4_k_cu_54b8237f4cuda3std6ranges3__45__cpo6cbeginE - _ZN34_INTERNAL_1ae48f95_4_k_cu_54b8237f4cuda3std3__45__cpo6cbeginE)
_ZN34_INTERNAL_1ae48f95_4_k_cu_54b8237f4cuda3std3__45__cpo6cbeginE:
	.zero		1
	.type		_ZN34_INTERNAL_1ae48f95_4_k_cu_54b8237f4cuda3std6ranges3__45__cpo6cbeginE,@object
	.size		_ZN34_INTERNAL_1ae48f95_4_k_cu_54b8237f4cuda3std6ranges3__45__cpo6cbeginE,(_ZN34_INTERNAL_1ae48f95_4_k_cu_54b8237f6thrust24THRUST_300001_SM_1000_NS12placeholders2_6E - _ZN34_INTERNAL_1ae48f95_4_k_cu_54b8237f4cuda3std6ranges3__45__cpo6cbeginE)
_ZN34_INTERNAL_1ae48f95_4_k_cu_54b8237f4cuda3std6ranges3__45__cpo6cbeginE:
	.zero		1
	.type		_ZN34_INTERNAL_1ae48f95_4_k_cu_54b8237f6thrust24THRUST_300001_SM_1000_NS12placeholders2_6E,@object
	.size		_ZN34_INTERNAL_1ae48f95_4_k_cu_54b8237f6thrust24THRUST_300001_SM_1000_NS12placeholders2_6E,(_ZN34_INTERNAL_1ae48f95_4_k_cu_54b8237f4cuda3std3__45__cpo7crbeginE - _ZN34_INTERNAL_1ae48f95_4_k_cu_54b8237f6thrust24THRUST_300001_SM_1000_NS12placeholders2_6E)
_ZN34_INTERNAL_1ae48f95_4_k_cu_54b8237f6thrust24THRUST_300001_SM_1000_NS12placeholders2_6E:
	.zero		1
	.type		_ZN34_INTERNAL_1ae48f95_4_k_cu_54b8237f4cuda3std3__45__cpo7crbeginE,@object
	.size		_ZN34_INTERNAL_1ae48f95_4_k_cu_54b8237f4cuda3std3__45__cpo7crbeginE,(_ZN34_INTERNAL_1ae48f95_4_k_cu_54b8237f4cuda3std6ranges3__45__cpo4nextE - _ZN34_INTERNAL_1ae48f95_4_k_cu_54b8237f4cuda3std3__45__cpo7crbeginE)
_ZN34_INTERNAL_1ae48f95_4_k_cu_54b8237f4cuda3std3__45__cpo7crbeginE:
	.zero		1
	.type		_ZN34_INTERNAL_1ae48f95_4_k_cu_54b8237f4cuda3std6ranges3__45__cpo4nextE,@object
	.size		_ZN34_INTERNAL_1ae48f95_4_k_cu_54b8237f4cuda3std6ranges3__45__cpo4nextE,(_ZN34_INTERNAL_1ae48f95_4_k_cu_54b8237f4cuda3std6ranges3__45__cpo4swapE - _ZN34_INTERNAL_1ae48f95_4_k_cu_54b8237f4cuda3std6ranges3__45__cpo4nextE)
_ZN34_INTERNAL_1ae48f95_4_k_cu_54b8237f4cuda3std6ranges3__45__cpo4nextE:
	.zero		1
	.type		_ZN34_INTERNAL_1ae48f95_4_k_cu_54b8237f4cuda3std6ranges3__45__cpo4swapE,@object
	.size		_ZN34_INTERNAL_1ae48f95_4_k_cu_54b8237f4cuda3std6ranges3__45__cpo4swapE,(_ZN34_INTERNAL_1ae48f95_4_k_cu_54b8237f6thrust24THRUST_300001_SM_1000_NS8cuda_cub10par_nosyncE - _ZN34_INTERNAL_1ae48f95_4_k_cu_54b8237f4cuda3std6ranges3__45__cpo4swapE)
_ZN34_INTERNAL_1ae48f95_4_k_cu_54b8237f4cuda3std6ranges3__45__cpo4swapE:
	.zero		1
	.type		_ZN34_INTERNAL_1ae48f95_4_k_cu_54b8237f6thrust24THRUST_300001_SM_1000_NS8cuda_cub10par_nosyncE,@object
	.size		_ZN34_INTERNAL_1ae48f95_4_k_cu_54b8237f6thrust24THRUST_300001_SM_1000_NS8cuda_cub10par_nosyncE,(_ZN34_INTERNAL_1ae48f95_4_k_cu_54b8237f6thrust24THRUST_300001_SM_1000_NS3seqE - _ZN34_INTERNAL_1ae48f95_4_k_cu_54b8237f6thrust24THRUST_300001_SM_1000_NS8cuda_cub10par_nosyncE)
_ZN34_INTERNAL_1ae48f95_4_k_cu_54b8237f6thrust24THRUST_300001_SM_1000_NS8cuda_cub10par_nosyncE:
	.zero		1
	.type		_ZN34_INTERNAL_1ae48f95_4_k_cu_54b8237f6thrust24THRUST_300001_SM_1000_NS3seqE,@object
	.size		_ZN34_INTERNAL_1ae48f95_4_k_cu_54b8237f6thrust24THRUST_300001_SM_1000_NS3seqE,(_ZN34_INTERNAL_1ae48f95_4_k_cu_54b8237f4cuda3std3__420unreachable_sentinelE - _ZN34_INTERNAL_1ae48f95_4_k_cu_54b8237f6thrust24THRUST_300001_SM_1000_NS3seqE)
_ZN34_INTERNAL_1ae48f95_4_k_cu_54b8237f6thrust24THRUST_300001_SM_1000_NS3seqE:
	.zero		1
	.type		_ZN34_INTERNAL_1ae48f95_4_k_cu_54b8237f4cuda3std3__420unreachable_sentinelE,@object
	.size		_ZN34_INTERNAL_1ae48f95_4_k_cu_54b8237f4cuda3std3__420unreachable_sentinelE,(_ZN34_INTERNAL_1ae48f95_4_k_cu_54b8237f4cuda3std6ranges3__45__cpo5ssizeE - _ZN34_INTERNAL_1ae48f95_4_k_cu_54b8237f4cuda3std3__420unreachable_sentinelE)
_ZN34_INTERNAL_1ae48f95_4_k_cu_54b8237f4cuda3std3__420unreachable_sentinelE:
	.zero		1
	.type		_ZN34_INTERNAL_1ae48f95_4_k_cu_54b8237f4cuda3std6ranges3__45__cpo5ssizeE,@object
	.size		_ZN34_INTERNAL_1ae48f95_4_k_cu_54b8237f4cuda3std6ranges3__45__cpo5ssizeE,(_ZN34_INTERNAL_1ae48f95_4_k_cu_54b8237f6thrust24THRUST_300001_SM_1000_NS12placeholders2_3E - _ZN34_INTERNAL_1ae48f95_4_k_cu_54b8237f4cuda3std6ranges3__45__cpo5ssizeE)
_ZN34_INTERNAL_1ae48f95_4_k_cu_54b8237f4cuda3std6ranges3__45__cpo5ssizeE:
	.zero		1
	.type		_ZN34_INTERNAL_1ae48f95_4_k_cu_54b8237f6thrust24THRUST_300001_SM_1000_NS12placeholders2_3E,@object
	.size		_ZN34_INTERNAL_1ae48f95_4_k_cu_54b8237f6thrust24THRUST_300001_SM_1000_NS12placeholders2_3E,(_ZN34_INTERNAL_1ae48f95_4_k_cu_54b8237f4cuda3std3__45__cpo4cendE - _ZN34_INTERNAL_1ae48f95_4_k_cu_54b8237f6thrust24THRUST_300001_SM_1000_NS12placeholders2_3E)
_ZN34_INTERNAL_1ae48f95_4_k_cu_54b8237f6thrust24THRUST_300001_SM_1000_NS12placeholders2_3E:
	.zero		1
	.type		_ZN34_INTERNAL_1ae48f95_4_k_cu_54b8237f4cuda3std3__45__cpo4cendE,@object
	.size		_ZN34_INTERNAL_1ae48f95_4_k_cu_54b8237f4cuda3std3__45__cpo4cendE,(_ZN34_INTERNAL_1ae48f95_4_k_cu_54b8237f4cuda3std6ranges3__45__cpo4cendE - _ZN34_INTERNAL_1ae48f95_4_k_cu_54b8237f4cuda3std3__45__cpo4cendE)
_ZN34_INTERNAL_1ae48f95_4_k_cu_54b8237f4cuda3std3__45__cpo4cendE:
	.zero		1
	.type		_ZN34_INTERNAL_1ae48f95_4_k_cu_54b8237f4cuda3std6ranges3__45__cpo4cendE,@object
	.size		_ZN34_INTERNAL_1ae48f95_4_k_cu_54b8237f4cuda3std6ranges3__45__cpo4cendE,(_ZN34_INTERNAL_1ae48f95_4_k_cu_54b8237f6thrust24THRUST_300001_SM_1000_NS12placeholders2_7E - _ZN34_INTERNAL_1ae48f95_4_k_cu_54b8237f4cuda3std6ranges3__45__cpo4cendE)
_ZN34_INTERNAL_1ae48f95_4_k_cu_54b8237f4cuda3std6ranges3__45__cpo4cendE:
	.zero		1
	.type		_ZN34_INTERNAL_1ae48f95_4_k_cu_54b8237f6thrust24THRUST_300001_SM_1000_NS12placeholders2_7E,@object
	.size		_ZN34_INTERNAL_1ae48f95_4_k_cu_54b8237f6thrust24THRUST_300001_SM_1000_NS12placeholders2_7E,(_ZN34_INTERNAL_1ae48f95_4_k_cu_54b8237f4cuda3std3__45__cpo5crendE - _ZN34_INTERNAL_1ae48f95_4_k_cu_54b8237f6thrust24THRUST_300001_SM_1000_NS12placeholders2_7E)
_ZN34_INTERNAL_1ae48f95_4_k_cu_54b8237f6thrust24THRUST_300001_SM_1000_NS12placeholders2_7E:
	.zero		1
	.type		_ZN34_INTERNAL_1ae48f95_4_k_cu_54b8237f4cuda3std3__45__cpo5crendE,@object
	.size		_ZN34_INTERNAL_1ae48f95_4_k_cu_54b8237f4cuda3std3__45__cpo5crendE,(_ZN34_INTERNAL_1ae48f95_4_k_cu_54b8237f4cuda3std6ranges3__45__cpo4prevE - _ZN34_INTERNAL_1ae48f95_4_k_cu_54b8237f4cuda3std3__45__cpo5crendE)
_ZN34_INTERNAL_1ae48f95_4_k_cu_54b8237f4cuda3std3__45__cpo5crendE:
	.zero		1
	.type		_ZN34_INTERNAL_1ae48f95_4_k_cu_54b8237f4cuda3std6ranges3__45__cpo4prevE,@object
	.size		_ZN34_INTERNAL_1ae48f95_4_k_cu_54b8237f4cuda3std6ranges3__45__cpo4prevE,(_ZN34_INTERNAL_1ae48f95_4_k_cu_54b8237f4cuda3std6ranges3__45__cpo9iter_moveE - _ZN34_INTERNAL_1ae48f95_4_k_cu_54b8237f4cuda3std6ranges3__45__cpo4prevE)
_ZN34_INTERNAL_1ae48f95_4_k_cu_54b8237f4cuda3std6ranges3__45__cpo4prevE:
	.zero		1
	.type		_ZN34_INTERNAL_1ae48f95_4_k_cu_54b8237f4cuda3std6ranges3__45__cpo9iter_moveE,@object
	.size		_ZN34_INTERNAL_1ae48f95_4_k_cu_54b8237f4cuda3std6ranges3__45__cpo9iter_moveE,(_ZN34_INTERNAL_1ae48f95_4_k_cu_54b8237f6thrust24THRUST_300001_SM_1000_NS6system6detail10sequential3seqE - _ZN34_INTERNAL_1ae48f95_4_k_cu_54b8237f4cuda3std6ranges3__45__cpo9iter_moveE)
_ZN34_INTERNAL_1ae48f95_4_k_cu_54b8237f4cuda3std6ranges3__45__cpo9iter_moveE:
	.zero		1
	.type		_ZN34_INTERNAL_1ae48f95_4_k_cu_54b8237f6thrust24THRUST_300001_SM_1000_NS6system6detail10sequential3seqE,@object
	.size		_ZN34_INTERNAL_1ae48f95_4_k_cu_54b8237f6thrust24THRUST_300001_SM_1000_NS6system6detail10sequential3seqE,(_ZN34_INTERNAL_1ae48f95_4_k_cu_54b8237f6thrust24THRUST_300001_SM_1000_NS12placeholders2_9E - _ZN34_INTERNAL_1ae48f95_4_k_cu_54b8237f6thrust24THRUST_300001_SM_1000_NS6system6detail10sequential3seqE)
_ZN34_INTERNAL_1ae48f95_4_k_cu_54b8237f6thrust24THRUST_300001_SM_1000_NS6system6detail10sequential3seqE:
	.zero		1
	.type		_ZN34_INTERNAL_1ae48f95_4_k_cu_54b8237f6thrust24THRUST_300001_SM_1000_NS12placeholders2_9E,@object
	.size		_ZN34_INTERNAL_1ae48f95_4_k_cu_54b8237f6thrust24THRUST_300001_SM_1000_NS12placeholders2_9E,(_ZN34_INTERNAL_1ae48f95_4_k_cu_54b8237f4cuda3std3__419piecewise_constructE - _ZN34_INTERNAL_1ae48f95_4_k_cu_54b8237f6thrust24THRUST_300001_SM_1000_NS12placeholders2_9E)
_ZN34_INTERNAL_1ae48f95_4_k_cu_54b8237f6thrust24THRUST_300001_SM_1000_NS12placeholders2_9E:
	.zero		1
	.type		_ZN34_INTERNAL_1ae48f95_4_k_cu_54b8237f4cuda3std3__419piecewise_constructE,@object
	.size		_ZN34_INTERNAL_1ae48f95_4_k_cu_54b8237f4cuda3std3__419piecewise_constructE,(_ZN34_INTERNAL_1ae48f95_4_k_cu_54b8237f4cuda3std6ranges3__45__cpo5cdataE - _ZN34_INTERNAL_1ae48f95_4_k_cu_54b8237f4cuda3std3__419piecewise_constructE)
_ZN34_INTERNAL_1ae48f95_4_k_cu_54b8237f4cuda3std3__419piecewise_constructE:
	.zero		1
	.type		_ZN34_INTERNAL_1ae48f95_4_k_cu_54b8237f4cuda3std6ranges3__45__cpo5cdataE,@object
	.size		_ZN34_INTERNAL_1ae48f95_4_k_cu_54b8237f4cuda3std6ranges3__45__cpo5cdataE,(_ZN34_INTERNAL_1ae48f95_4_k_cu_54b8237f6thrust24THRUST_300001_SM_1000_NS12placeholders2_1E - _ZN34_INTERNAL_1ae48f95_4_k_cu_54b8237f4cuda3std6ranges3__45__cpo5cdataE)
_ZN34_INTERNAL_1ae48f95_4_k_cu_54b8237f4cuda3std6ranges3__45__cpo5cdataE:
	.zero		1
	.type		_ZN34_INTERNAL_1ae48f95_4_k_cu_54b8237f6thrust24THRUST_300001_SM_1000_NS12placeholders2_1E,@object
	.size		_ZN34_INTERNAL_1ae48f95_4_k_cu_54b8237f6thrust24THRUST_300001_SM_1000_NS12placeholders2_1E,(_ZN34_INTERNAL_1ae48f95_4_k_cu_54b8237f4cuda3std3__45__cpo3endE - _ZN34_INTERNAL_1ae48f95_4_k_cu_54b8237f6thrust24THRUST_300001_SM_1000_NS12placeholders2_1E)
_ZN34_INTERNAL_1ae48f95_4_k_cu_54b8237f6thrust24THRUST_300001_SM_1000_NS12placeholders2_1E:
	.zero		1
	.type		_ZN34_INTERNAL_1ae48f95_4_k_cu_54b8237f4cuda3std3__45__cpo3endE,@object
	.size		_ZN34_INTERNAL_1ae48f95_4_k_cu_54b8237f4cuda3std3__45__cpo3endE,(_ZN34_INTERNAL_1ae48f95_4_k_cu_54b8237f4cuda3std6ranges3__45__cpo3endE - _ZN34_INTERNAL_1ae48f95_4_k_cu_54b8237f4cuda3std3__45__cpo3endE)
_ZN34_INTERNAL_1ae48f95_4_k_cu_54b8237f4cuda3std3__45__cpo3endE:
	.zero		1
	.type		_ZN34_INTERNAL_1ae48f95_4_k_cu_54b8237f4cuda3std6ranges3__45__cpo3endE,@object
	.size		_ZN34_INTERNAL_1ae48f95_4_k_cu_54b8237f4cuda3std6ranges3__45__cpo3endE,(_ZN34_INTERNAL_1ae48f95_4_k_cu_54b8237f6thrust24THRUST_300001_SM_1000_NS12placeholders2_5E - _ZN34_INTERNAL_1ae48f95_4_k_cu_54b8237f4cuda3std6ranges3__45__cpo3endE)
_ZN34_INTERNAL_1ae48f95_4_k_cu_54b8237f4cuda3std6ranges3__45__cpo3endE:
	.zero		1
	.type		_ZN34_INTERNAL_1ae48f95_4_k_cu_54b8237f6thrust24THRUST_300001_SM_1000_NS12placeholders2_5E,@object
	.size		_ZN34_INTERNAL_1ae48f95_4_k_cu_54b8237f6thrust24THRUST_300001_SM_1000_NS12placeholders2_5E,(_ZN34_INTERNAL_1ae48f95_4_k_cu_54b8237f4cuda3std3__45__cpo4rendE - _ZN34_INTERNAL_1ae48f95_4_k_cu_54b8237f6thrust24THRUST_300001_SM_1000_NS12placeholders2_5E)
_ZN34_INTERNAL_1ae48f95_4_k_cu_54b8237f6thrust24THRUST_300001_SM_1000_NS12placeholders2_5E:
	.zero		1
	.type		_ZN34_INTERNAL_1ae48f95_4_k_cu_54b8237f4cuda3std3__45__cpo4rendE,@object
	.size		_ZN34_INTERNAL_1ae48f95_4_k_cu_54b8237f4cuda3std3__45__cpo4rendE,(_ZN34_INTERNAL_1ae48f95_4_k_cu_54b8237f4cuda3std6ranges3__45__cpo9iter_swapE - _ZN34_INTERNAL_1ae48f95_4_k_cu_54b8237f4cuda3std3__45__cpo4rendE)
_ZN34_INTERNAL_1ae48f95_4_k_cu_54b8237f4cuda3std3__45__cpo4rendE:
	.zero		1
	.type		_ZN34_INTERNAL_1ae48f95_4_k_cu_54b8237f4cuda3std6ranges3__45__cpo9iter_swapE,@object
	.size		_ZN34_INTERNAL_1ae48f95_4_k_cu_54b8237f4cuda3std6ranges3__45__cpo9iter_swapE,(_ZN34_INTERNAL_1ae48f95_4_k_cu_54b8237f4cuda3std3__48unexpectE - _ZN34_INTERNAL_1ae48f95_4_k_cu_54b8237f4cuda3std6ranges3__45__cpo9iter_swapE)
_ZN34_INTERNAL_1ae48f95_4_k_cu_54b8237f4cuda3std6ranges3__45__cpo9iter_swapE:
	.zero		1
	.type		_ZN34_INTERNAL_1ae48f95_4_k_cu_54b8237f4cuda3std3__48unexpectE,@object
	.size		_ZN34_INTERNAL_1ae48f95_4_k_cu_54b8237f4cuda3std3__48unexpectE,(_ZN34_INTERNAL_1ae48f95_4_k_cu_54b8237f6thrust24THRUST_300001_SM_1000_NS8cuda_cub3parE - _ZN34_INTERNAL_1ae48f95_4_k_cu_54b8237f4cuda3std3__48unexpectE)
_ZN34_INTERNAL_1ae48f95_4_k_cu_54b8237f4cuda3std3__48unexpectE:
	.zero		1
	.type		_ZN34_INTERNAL_1ae48f95_4_k_cu_54b8237f6thrust24THRUST_300001_SM_1000_NS8cuda_cub3parE,@object
	.size		_ZN34_INTERNAL_1ae48f95_4_k_cu_54b8237f6thrust24THRUST_300001_SM_1000_NS8cuda_cub3parE,(.L_29 - _ZN34_INTERNAL_1ae48f95_4_k_cu_54b8237f6thrust24THRUST_300001_SM_1000_NS8cuda_cub3parE)
_ZN34_INTERNAL_1ae48f95_4_k_cu_54b8237f6thrust24THRUST_300001_SM_1000_NS8cuda_cub3parE:
	.zero		1
.L_29:


//--------------------- .nv.constant0._ZN3cub18CUB_300001_SM_10006detail11EmptyKernelIvEEvv --------------------------
	.section	.nv.constant0._ZN3cub18CUB_300001_SM_10006detail11EmptyKernelIvEEvv,"a",@progbits
	.sectionflags	@""
	.align	4
.nv.constant0._ZN3cub18CUB_300001_SM_10006detail11EmptyKernelIvEEvv:
	.zero		896


//--------------------- .nv.constant0._Z8myKernelPiS_PA10_ii --------------------------
	.section	.nv.constant0._Z8myKernelPiS_PA10_ii,"a",@progbits
	.sectionflags	@""
	.align	4
.nv.constant0._Z8myKernelPiS_PA10_ii:
	.zero		924


//--------------------- SYMBOLS --------------------------

	.type		.nv.reservedSmem.offset0,@object
	.size		.nv.reservedSmem.offset0,0x4
